def matmul_kernel(
    a_ptr,
    b_ptr,
    c_ptr,
    M,
    N,
    K,
    stride_am,
    stride_ak,
    stride_bk,
    stride_bn,
    stride_cm,
    stride_cn,
    BLOCK_M: tl.constexpr,
    BLOCK_N: tl.constexpr,
    BLOCK_K: tl.constexpr,
    GROUP_M: tl.constexpr,
):
    pid = tl.program_id(axis=0)
    num_pid_m = tl.cdiv(M, BLOCK_M)
    num_pid_n = tl.cdiv(N, BLOCK_N)
    num_pid_in_group = GROUP_M * num_pid_n
    group_id = pid // num_pid_in_group
    first_pid_m = group_id * GROUP_M
    group_size_m = min(num_pid_m - first_pid_m, GROUP_M)
    pid_m = first_pid_m + ((pid % num_pid_in_group) % group_size_m)
    pid_n = (pid % num_pid_in_group) // group_size_m

    offs_am = (pid_m * BLOCK_M + tl.arange(0, BLOCK_M)) % M
    offs_bn = (pid_n * BLOCK_N + tl.arange(0, BLOCK_N)) % N
    offs_k = tl.arange(0, BLOCK_K)
    a_ptrs = a_ptr + offs_am[:, None] * stride_am + offs_k[None, :] * stride_ak
    b_ptrs = b_ptr + offs_k[:, None] * stride_bk + offs_bn[None, :] * stride_bn

    acc = tl.zeros((BLOCK_M, BLOCK_N), dtype=tl.float32)
    for kk in range(0, tl.cdiv(K, BLOCK_K)):
        a = tl.load(a_ptrs, mask=offs_k[None, :] < K - kk * BLOCK_K, other=0.0)
        b = tl.load(b_ptrs, mask=offs_k[:, None] < K - kk * BLOCK_K, other=0.0)
        acc = tl.dot(a, b, acc)
        a_ptrs += BLOCK_K * stride_ak
        b_ptrs += BLOCK_K * stride_bk

    c = acc.to(c_ptr.dtype.element_ty)
    offs_cm = pid_m * BLOCK_M + tl.arange(0, BLOCK_M)
    offs_cn = pid_n * BLOCK_N + tl.arange(0, BLOCK_N)
    c_ptrs = c_ptr + offs_cm[:, None] * stride_cm + offs_cn[None, :] * stride_cn
    mask = (offs_cm[:, None] < M) & (offs_cn[None, :] < N)
    tl.store(c_ptrs, c, mask=mask)

# config = {"BLOCK_K": 32, "BLOCK_M": 64, "BLOCK_N": 64, "GROUP_M": 8, "arch": "sm_100", "dtype": "fp8e5m2", "num_ctas": 4, "num_stages": 3, "num_warps": 4}
# arch = sm_100


// ===== COMPILED SASS (sm_100a) =====

	.target	sm_100a

	.elftype	@"ET_EXEC"


//--------------------- .note.nv.tkinfo           --------------------------
	.section	.note.nv.tkinfo,"",@"SHT_NOTE"
	.sectionflags	@"SHF_NOTE_NV_TKINFO"
	.tkinfo
        /*0018*/ 	.word	0x00000081
        /*0030*/ 	.string	""
        /*0030*/ 	.string	"ptxas-blackwell"
        /*0030*/ 	.string	"Cuda compilation tools, release 12.9, V12.9.86"
        /*0030*/ 	.string	"Build cuda_12.9.r12.9/compiler.36037853_0"
        /*0030*/ 	.string	"-v  -suppress-debug-info  -lineinfo  -arch sm_100a "



//--------------------- .note.nv.cuver            --------------------------
	.section	.note.nv.cuver,"",@"SHT_NOTE"
	.sectionflags	@"SHF_NOTE_NV_CUVER"
        /*0018*/ 	.short	0x0001
        /*001a*/ 	.short	0x0064
        /*001c*/ 	.short	0x0001
        /*001e*/ 	.short	0x0000
        /*0020*/ 	.short	0x0001
        /*0022*/ 	.short	0x0000


//--------------------- .nv.info                  --------------------------
	.section	.nv.info,"",@"SHT_CUDA_INFO"
	.align	4


	//----- nvinfo : EIATTR_REGCOUNT
	.align		4
        /*0000*/ 	.byte	0x04, 0x2f
        /*0002*/ 	.short	(.L_4 - .L_3)
	.align		4
.L_3:
        /*0004*/ 	.word	index@(matmul_kernel)
        /*0008*/ 	.word	0x00000048


	//----- nvinfo : EIATTR_FRAME_SIZE
	.align		4
.L_4:
        /*000c*/ 	.byte	0x04, 0x11
        /*000e*/ 	.short	(.L_6 - .L_5)
	.align		4
.L_5:
        /*0010*/ 	.word	index@($__internal_2_$__cuda_sm10x_tcgen05_guardrail_trap_unallocated_columns_being_dealloced)
        /*0014*/ 	.word	0x00000000


	//----- nvinfo : EIATTR_FRAME_SIZE
	.align		4
.L_6:
        /*0018*/ 	.byte	0x04, 0x11
        /*001a*/ 	.short	(.L_8 - .L_7)
	.align		4
.L_7:
        /*001c*/ 	.word	index@($__internal_1_$__cuda_sm10x_tcgen05_guardrail_trap_phase_invalid_during_alloc)
        /*0020*/ 	.word	0x00000000


	//----- nvinfo : EIATTR_FRAME_SIZE
	.align		4
.L_8:
        /*0024*/ 	.byte	0x04, 0x11
        /*0026*/ 	.short	(.L_10 - .L_9)
	.align		4
.L_9:
        /*0028*/ 	.word	index@($__internal_0_$__cuda_sm10x_tcgen05_guardrail_trap_col_being_dealloced_not_returned_by_alloc)
        /*002c*/ 	.word	0x00000000


	//----- nvinfo : EIATTR_FRAME_SIZE
	.align		4
.L_10:
        /*0030*/ 	.byte	0x04, 0x11
        /*0032*/ 	.short	(.L_12 - .L_11)
	.align		4
.L_11:
        /*0034*/ 	.word	index@(matmul_kernel)
        /*0038*/ 	.word	0x00000000


	//----- nvinfo : EIATTR_MIN_STACK_SIZE
	.align		4
.L_12:
        /*003c*/ 	.byte	0x04, 0x12
        /*003e*/ 	.short	(.L_14 - .L_13)
	.align		4
.L_13:
        /*0040*/ 	.word	index@(matmul_kernel)
        /*0044*/ 	.word	0x00000000
.L_14:


//--------------------- .nv.info.matmul_kernel    --------------------------
	.section	.nv.info.matmul_kernel,"",@"SHT_CUDA_INFO"
	.sectionflags	@""
	.align	4


	//----- nvinfo : EIATTR_CUDA_API_VERSION
	.align		4
        /*0000*/ 	.byte	0x04, 0x37
        /*0002*/ 	.short	(.L_16 - .L_15)
.L_15:
        /*0004*/ 	.word	0x00000081


	//----- nvinfo : EIATTR_KPARAM_INFO
	.align		4
.L_16:
        /*0008*/ 	.byte	0x04, 0x17
        /*000a*/ 	.short	(.L_18 - .L_17)
.L_17:
        /*000c*/ 	.word	0x00000000
        /*0010*/ 	.short	0x000d
        /*0012*/ 	.short	0x0048
        /*0014*/ 	.byte	0x00, 0xf4, 0x21, 0x00


	//----- nvinfo : EIATTR_KPARAM_INFO
	.align		4
.L_18:
        /*0018*/ 	.byte	0x04, 0x17
        /*001a*/ 	.short	(.L_20 - .L_19)
.L_19:
        /*001c*/ 	.word	0x00000000
        /*0020*/ 	.short	0x000c
        /*0022*/ 	.short	0x0040
        /*0024*/ 	.byte	0x00, 0xf4, 0x21, 0x00


	//----- nvinfo : EIATTR_KPARAM_INFO
	.align		4
.L_20:
        /*0028*/ 	.byte	0x04, 0x17
        /*002a*/ 	.short	(.L_22 - .L_21)
.L_21:
        /*002c*/ 	.word	0x00000000
        /*0030*/ 	.short	0x000b
        /*0032*/ 	.short	0x0038
        /*0034*/ 	.byte	0x00, 0xf0, 0x11, 0x00


	//----- nvinfo : EIATTR_KPARAM_INFO
	.align		4
.L_22:
        /*0038*/ 	.byte	0x04, 0x17
        /*003a*/ 	.short	(.L_24 - .L_23)
.L_23:
        /*003c*/ 	.word	0x00000000
        /*0040*/ 	.short	0x000a
        /*0042*/ 	.short	0x0034
        /*0044*/ 	.byte	0x00, 0xf0, 0x11, 0x00


	//----- nvinfo : EIATTR_KPARAM_INFO
	.align		4
.L_24:
        /*0048*/ 	.byte	0x04, 0x17
        /*004a*/ 	.short	(.L_26 - .L_25)
.L_25:
        /*004c*/ 	.word	0x00000000
        /*0050*/ 	.short	0x0009
        /*0052*/ 	.short	0x0030
        /*0054*/ 	.byte	0x00, 0xf0, 0x11, 0x00


	//----- nvinfo : EIATTR_KPARAM_INFO
	.align		4
.L_26:
        /*0058*/ 	.byte	0x04, 0x17
        /*005a*/ 	.short	(.L_28 - .L_27)
.L_27:
        /*005c*/ 	.word	0x00000000
        /*0060*/ 	.short	0x0008
        /*0062*/ 	.short	0x002c
        /*0064*/ 	.byte	0x00, 0xf0, 0x11, 0x00


	//----- nvinfo : EIATTR_KPARAM_INFO
	.align		4
.L_28:
        /*0068*/ 	.byte	0x04, 0x17
        /*006a*/ 	.short	(.L_30 - .L_29)
.L_29:
        /*006c*/ 	.word	0x00000000
        /*0070*/ 	.short	0x0007
        /*0072*/ 	.short	0x0028
        /*0074*/ 	.byte	0x00, 0xf0, 0x11, 0x00


	//----- nvinfo : EIATTR_KPARAM_INFO
	.align		4
.L_30:
        /*0078*/ 	.byte	0x04, 0x17
        /*007a*/ 	.short	(.L_32 - .L_31)
.L_31:
        /*007c*/ 	.word	0x00000000
        /*0080*/ 	.short	0x0006
        /*0082*/ 	.short	0x0024
        /*0084*/ 	.byte	0x00, 0xf0, 0x11, 0x00


	//----- nvinfo : EIATTR_KPARAM_INFO
	.align		4
.L_32:
        /*0088*/ 	.byte	0x04, 0x17
        /*008a*/ 	.short	(.L_34 - .L_33)
.L_33:
        /*008c*/ 	.word	0x00000000
        /*0090*/ 	.short	0x0005
        /*0092*/ 	.short	0x0020
        /*0094*/ 	.byte	0x00, 0xf0, 0x11, 0x00


	//----- nvinfo : EIATTR_KPARAM_INFO
	.align		4
.L_34:
        /*0098*/ 	.byte	0x04, 0x17
        /*009a*/ 	.short	(.L_36 - .L_35)
.L_35:
        /*009c*/ 	.word	0x00000000
        /*00a0*/ 	.short	0x0004
        /*00a2*/ 	.short	0x001c
        /*00a4*/ 	.byte	0x00, 0xf0, 0x11, 0x00


	//----- nvinfo : EIATTR_KPARAM_INFO
	.align		4
.L_36:
        /*00a8*/ 	.byte	0x04, 0x17
        /*00aa*/ 	.short	(.L_38 - .L_37)
.L_37:
        /*00ac*/ 	.word	0x00000000
        /*00b0*/ 	.short	0x0003
        /*00b2*/ 	.short	0x0018
        /*00b4*/ 	.byte	0x00, 0xf0, 0x11, 0x00


	//----- nvinfo : EIATTR_KPARAM_INFO
	.align		4
.L_38:
        /*00b8*/ 	.byte	0x04, 0x17
        /*00ba*/ 	.short	(.L_40 - .L_39)
.L_39:
        /*00bc*/ 	.word	0x00000000
        /*00c0*/ 	.short	0x0002
        /*00c2*/ 	.short	0x0010
        /*00c4*/ 	.byte	0x00, 0xf4, 0x21, 0x00


	//----- nvinfo : EIATTR_KPARAM_INFO
	.align		4
.L_40:
        /*00c8*/ 	.byte	0x04, 0x17
        /*00ca*/ 	.short	(.L_42 - .L_41)
.L_41:
        /*00cc*/ 	.word	0x00000000
        /*00d0*/ 	.short	0x0001
        /*00d2*/ 	.short	0x0008
        /*00d4*/ 	.byte	0x00, 0xf4, 0x21, 0x00


	//----- nvinfo : EIATTR_KPARAM_INFO
	.align		4
.L_42:
        /*00d8*/ 	.byte	0x04, 0x17
        /*00da*/ 	.short	(.L_44 - .L_43)
.L_43:
        /*00dc*/ 	.word	0x00000000
        /*00e0*/ 	.short	0x0000
        /*00e2*/ 	.short	0x0000
        /*00e4*/ 	.byte	0x00, 0xf4, 0x21, 0x00


	//----- nvinfo : EIATTR_EXPLICIT_CLUSTER
	.align		4
.L_44:
        /*00e8*/ 	.byte	0x01, 0x3e
	.zero		2


	//----- nvinfo : EIATTR_CTA_PER_CLUSTER
	.align		4
        /*00ec*/ 	.byte	0x04, 0x3d
        /*00ee*/ 	.short	(.L_46 - .L_45)
.L_45:
        /*00f0*/ 	.word	0x00000004
        /*00f4*/ 	.word	0x00000001
        /*00f8*/ 	.word	0x00000001


	//----- nvinfo : EIATTR_AT_ENTRY_FRAGMENTS
	.align		4
.L_46:
        /*00fc*/ 	.byte	0x04, 0x4f
        /*00fe*/ 	.short	(.L_48 - .L_47)


	//   ....[0]....
.L_47:
        /*0100*/ 	.word	0x00000004


	//----- nvinfo : EIATTR_RESERVED_SMEM_USED
	.align		4
.L_48:
        /*0104*/ 	.byte	0x01, 0x41
	.zero		2


	//----- nvinfo : EIATTR_SPARSE_MMA_MASK
	.align		4
        /*0108*/ 	.byte	0x03, 0x50
        /*010a*/ 	.short	0x0000


	//----- nvinfo : EIATTR_TCGEN05_1CTA_USED
	.align		4
        /*010c*/ 	.byte	0x01, 0x51
	.zero		2


	//----- nvinfo : EIATTR_MAXREG_COUNT
	.align		4
        /*0110*/ 	.byte	0x03, 0x1b
        /*0112*/ 	.short	0x00ff


	//----- nvinfo : EIATTR_NUM_BARRIERS
	.align		4
        /*0114*/ 	.byte	0x02, 0x4c
        /*0116*/ 	.byte	0x01
	.zero		1


	//----- nvinfo : EIATTR_INT_WARP_WIDE_INSTR_OFFSETS
	.align		4
        /*0118*/ 	.byte	0x04, 0x31
        /*011a*/ 	.short	(.L_50 - .L_49)


	//   ....[0]....
.L_49:
        /*011c*/ 	.word	0x00000f30


	//   ....[1]....
        /*0120*/ 	.word	0x00000f70


	//   ....[2]....
        /*0124*/ 	.word	0x00001cf0


	//   ....[3]....
        /*0128*/ 	.word	0x000037a0


	//   ....[4]....
        /*012c*/ 	.word	0x000037f0


	//----- nvinfo : EIATTR_COOP_GROUP_MASK_REGIDS
	.align		4
.L_50:
        /*0130*/ 	.byte	0x04, 0x29
        /*0132*/ 	.short	(.L_52 - .L_51)


	//   ....[0]....
.L_51:
        /*0134*/ 	.word	0xffffffff


	//   ....[1]....
        /*0138*/ 	.word	0xffffffff


	//   ....[2]....
        /*013c*/ 	.word	0xffffffff


	//   ....[3]....
        /*0140*/ 	.word	0xffffffff


	//----- nvinfo : EIATTR_COOP_GROUP_INSTR_OFFSETS
	.align		4
.L_52:
        /*0144*/ 	.byte	0x04, 0x28
        /*0146*/ 	.short	(.L_54 - .L_53)


	//   ....[0]....
.L_53:
        /*0148*/ 	.word	0x00000070


	//   ....[1]....
        /*014c*/ 	.word	0x00000320


	//   ....[2]....
        /*0150*/ 	.word	0x00003640


	//   ....[3]....
        /*0154*/ 	.word	0x000038a0


	//----- nvinfo : EIATTR_VRC_CTA_INIT_COUNT
	.align		4
.L_54:
        /*0158*/ 	.byte	0x02, 0x4a
        /*015a*/ 	.byte	0x80
	.zero		1


	//----- nvinfo : EIATTR_MBARRIER_INSTR_OFFSETS
	.align		4
        /*015c*/ 	.byte	0x04, 0x39
        /*015e*/ 	.short	(.L_56 - .L_55)


	//   ....[0]....
.L_55:
        /*0160*/ 	.word	0x000010e0
        /*0164*/ 	.word	0x000000ff
        /*0168*/ 	.word	0x00000000
        /*016c*/ 	.short	0x0100
        /*016e*/ 	.byte	0x0f
	.zero		1


	//   ....[1]....
        /*0170*/ 	.word	0x00001d10
        /*0174*/ 	.word	0x000000ff
        /*0178*/ 	.word	0x00001408
        /*017c*/ 	.short	0x0100
        /*017e*/ 	.byte	0x09
	.zero		1


	//   ....[2]....
        /*0180*/ 	.word	0x00002170
        /*0184*/ 	.word	0x000000ff
        /*0188*/ 	.word	0x00000000
        /*018c*/ 	.short	0x010a
        /*018e*/ 	.byte	0x0f
	.zero		1


	//   ....[3]....
        /*0190*/ 	.word	0x00002e80
        /*0194*/ 	.word	0x000000ff
        /*0198*/ 	.word	0x00000000
        /*019c*/ 	.short	0x010a
        /*019e*/ 	.byte	0x0f
	.zero		1


	//   ....[4]....
        /*01a0*/ 	.word	0x00002f30
        /*01a4*/ 	.word	0x000000ff
        /*01a8*/ 	.word	0x00001400
        /*01ac*/ 	.short	0x0108
        /*01ae*/ 	.byte	0x09
	.zero		1


	//   ....[5]....
        /*01b0*/ 	.word	0x00002fe0
        /*01b4*/ 	.word	0x000000ff
        /*01b8*/ 	.word	0x00001408
        /*01bc*/ 	.short	0x0108
        /*01be*/ 	.byte	0x09
	.zero		1


	//   ....[6]....
        /*01c0*/ 	.word	0x000038c0
        /*01c4*/ 	.word	0x000000ff
        /*01c8*/ 	.word	0x00000000
        /*01cc*/ 	.short	0x010a
        /*01ce*/ 	.byte	0x0f
	.zero		1


	//   ....[7]....
        /*01d0*/ 	.word	0x000038f0
        /*01d4*/ 	.word	0x000000ff
        /*01d8*/ 	.word	0x00000000
        /*01dc*/ 	.short	0x010a
        /*01de*/ 	.byte	0x0f
	.zero		1


	//----- nvinfo : EIATTR_NUM_MBARRIERS
	.align		4
.L_56:
        /*01e0*/ 	.byte	0x03, 0x38
        /*01e2*/ 	.short	0x0002


	//----- nvinfo : EIATTR_EXIT_INSTR_OFFSETS
	.align		4
        /*01e4*/ 	.byte	0x04, 0x1c
        /*01e6*/ 	.short	(.L_58 - .L_57)


	//   ....[0]....
.L_57:
        /*01e8*/ 	.word	0x000038b0


	//----- nvinfo : EIATTR_REQNTID
	.align		4
.L_58:
        /*01ec*/ 	.byte	0x04, 0x10
        /*01ee*/ 	.short	(.L_60 - .L_59)
.L_59:
        /*01f0*/ 	.word	0x00000080
        /*01f4*/ 	.word	0x00000001
        /*01f8*/ 	.word	0x00000001


	//----- nvinfo : EIATTR_CRS_STACK_SIZE
	.align		4
.L_60:
        /*01fc*/ 	.byte	0x04, 0x1e
        /*01fe*/ 	.short	(.L_62 - .L_61)
.L_61:
        /*0200*/ 	.word	0x00000000


	//----- nvinfo : EIATTR_CBANK_PARAM_SIZE
	.align		4
.L_62:
        /*0204*/ 	.byte	0x03, 0x19
        /*0206*/ 	.short	0x0050


	//----- nvinfo : EIATTR_PARAM_CBANK
	.align		4
        /*0208*/ 	.byte	0x04, 0x0a
        /*020a*/ 	.short	(.L_64 - .L_63)
	.align		4
.L_63:
        /*020c*/ 	.word	index@(.nv.constant0.matmul_kernel)
        /*0210*/ 	.short	0x0380
        /*0212*/ 	.short	0x0050


	//----- nvinfo : EIATTR_SW_WAR
	.align		4
.L_64:
        /*0214*/ 	.byte	0x04, 0x36
        /*0216*/ 	.short	(.L_66 - .L_65)
.L_65:
        /*0218*/ 	.word	0x00000008
.L_66:


//--------------------- .nv.compat                --------------------------
	.section	.nv.compat,"",@"SHT_CUDA_COMPAT_INFO"
	.align	4
        /*0000*/ 	.byte	0x02, 0x02, 0x02, 0x00, 0x02, 0x05, 0x05, 0x00, 0x02, 0x03, 0x00, 0x00, 0x02, 0x06, 0x01, 0x00


//--------------------- .nv.callgraph             --------------------------
	.section	.nv.callgraph,"",@"SHT_CUDA_CALLGRAPH"
	.align	4
	.sectionentsize	8
	.align		4
        /*0000*/ 	.word	0x00000000
	.align		4
        /*0004*/ 	.word	0xffffffff
	.align		4
        /*0008*/ 	.word	0x00000000
	.align		4
        /*000c*/ 	.word	0xfffffffe
	.align		4
        /*0010*/ 	.word	0x00000000
	.align		4
        /*0014*/ 	.word	0xfffffffd
	.align		4
        /*0018*/ 	.word	0x00000000
	.align		4
        /*001c*/ 	.word	0xfffffffc


//--------------------- .text.matmul_kernel       --------------------------
	.section	.text.matmul_kernel,"ax",@progbits
	.align	128
        .global         matmul_kernel
        .type           matmul_kernel,@function
        .size           matmul_kernel,(.L_x_20 - matmul_kernel)
        .other          matmul_kernel,@"STO_CUDA_ENTRY STV_DEFAULT"
matmul_kernel:
.text.matmul_kernel:
[----:B------:R-:W0:Y:S01]  /*0000*/  LDC R1, c[0x0][0x37c] ;  /* 0x0000df00ff017b82 */ /* 0x000e220000000800 */
[----:B------:R-:W1:Y:S01]  /*0010*/  S2R R0, SR_TID.X ;  /* 0x0000000000007919 */ /* 0x000e620000002100 */
[----:B------:R-:W2:Y:S01]  /*0020*/  LDCU.64 UR20, c[0x0][0x358] ;  /* 0x00006b00ff1477ac */ /* 0x000ea20008000a00 */
[----:B-1----:R-:W-:-:S13]  /*0030*/  ISETP.GE.U32.AND P0, PT, R0, 0x20, PT ;  /* 0x000000200000780c */ /* 0x002fda0003f06070 */
[----:B------:R-:W-:Y:S02]  /*0040*/  VOTEU.ANY UP0, P0 ;  /* 0x0000000000ff7886 */ /* 0x000fe40000000100 */
[----:B0-2---:R-:W-:Y:S05]  /*0050*/  BRA.U UP0, `(.L_x_0) ;  /* 0x0000000100b47547 */ /* 0x005fea000b800000 */
[----:B------:R-:W0:Y:S01]  /*0060*/  S2UR UR6, SR_CgaCtaId ;  /* 0x00000000000679c3 */ /* 0x000e220000008800 */
[----:B------:R-:W-:Y:S01]  /*0070*/  NOP ;  /* 0x0000000000007918 */ /* 0x000fe20000000000 */
[----:B------:R-:W-:Y:S02]  /*0080*/  UMOV UR4, 0x40 ;  /* 0x0000004000047882 */ /* 0x000fe40000000000 */
[----:B0-----:R-:W-:-:S09]  /*0090*/  ULEA UR4, UR6, UR4, 0x18 ;  /* 0x0000000406047291 */ /* 0x001fd2000f8ec0ff */
[----:B------:R-:W0:Y:S01]  /*00a0*/  LDS.U8 R0, [UR4] ;  /* 0x00000004ff007984 */ /* 0x000e220008000000 */
[----:B------:R-:W-:Y:S02]  /*00b0*/  UMOV UR4, 0x400 ;  /* 0x0000040000047882 */ /* 0x000fe40000000000 */
[----:B------:R-:W-:Y:S01]  /*00c0*/  ULEA UR4, UR6, UR4, 0x18 ;  /* 0x0000000406047291 */ /* 0x000fe2000f8ec0ff */
[----:B0-----:R-:W-:-:S13]  /*00d0*/  ISETP.NE.AND P0, PT, R0, RZ, PT ;  /* 0x000000ff0000720c */ /* 0x001fda0003f05270 */
[----:B------:R-:W-:Y:S05]  /*00e0*/  @P0 BRA `(.L_x_1) ;  /* 0x0000000000780947 */ /* 0x000fea0003800000 */
[----:B------:R-:W-:-:S13]  /*00f0*/  ELECT P0, URZ, PT ;  /* 0x0000000000ff782f */ /* 0x000fda0003800000 */
[----:B------:R-:W-:Y:S05]  /*0100*/  @!P0 BRA `(.L_x_2) ;  /* 0x0000000000808947 */ /* 0x000fea0003800000 */
[----:B------:R-:W-:Y:S01]  /*0110*/  UMOV UR5, 0x1 ;  /* 0x0000000100057882 */ /* 0x000fe20000000000 */
[----:B------:R-:W-:-:S04]  /*0120*/  IMAD.MOV.U32 R4, RZ, RZ, 0x1 ;  /* 0x00000001ff047424 */ /* 0x000fc800078e00ff */
[----:B------:R-:W-:Y:S04]  /*0130*/  DEPBAR.LE SB0, 0x36 ;  /* 0x00008d800000791a */ /* 0x000fe80000000000 */
[----:B------:R-:W0:Y:S02]  /*0140*/  UTCATOMSWS.FIND_AND_SET.ALIGN UP1, UR5, UR5 ;  /* 0x00000005000575e3 */ /* 0x000e240008020800 */
[----:B0-----:R-:W-:-:S04]  /*0150*/  PLOP3.LUT P0, PT, PT, PT, UP1, 0x80, 0x8 ;  /* 0x000000000008781c */ /* 0x001fc80003f0f018 */
[----:B------:R-:W-:-:S04]  /*0160*/  SEL R0, RZ, 0xffffffff, !P0 ;  /* 0xffffffffff007807 */ /* 0x000fc80004000000 */
[----:B------:R-:W-:Y:S01]  /*0170*/  ISETP.NE.AND P0, PT, R0, RZ, PT ;  /* 0x000000ff0000720c */ /* 0x000fe20003f05270 */
[----:B------:R-:W-:-:S12]  /*0180*/  IMAD.U32 R0, RZ, RZ, UR5 ;  /* 0x00000005ff007e24 */ /* 0x000fd8000f8e00ff */
[----:B------:R-:W-:Y:S05]  /*0190*/  @P0 BRA `(.L_x_3) ;  /* 0x0000000000240947 */ /* 0x000fea0003800000 */
.L_x_4:
[----:B------:R-:W-:Y:S05]  /*01a0*/  NANOSLEEP 0x64 ;  /* 0x000000640000795d */ /* 0x000fea0003800000 */
[----:B------:R-:W-:-:S05]  /*01b0*/  UMOV UR5, 0x1 ;  /* 0x0000000100057882 */ /* 0x000fca0000000000 */
[----:B------:R-:W-:Y:S04]  /*01c0*/  DEPBAR.LE SB0, 0x36 ;  /* 0x00008d800000791a */ /* 0x000fe80000000000 */
[----:B------:R-:W0:Y:S02]  /*01d0*/  UTCATOMSWS.FIND_AND_SET.ALIGN UP1, UR5, UR5 ;  /* 0x00000005000575e3 */ /* 0x000e240008020800 */
[----:B0-----:R-:W-:-:S04]  /*01e0*/  PLOP3.LUT P0, PT, PT, PT, UP1, 0x80, 0x8 ;  /* 0x000000000008781c */ /* 0x001fc80003f0f018 */
[----:B------:R-:W-:-:S04]  /*01f0*/  SEL R0, RZ, 0xffffffff, !P0 ;  /* 0xffffffffff007807 */ /* 0x000fc80004000000 */
[----:B------:R-:W-:Y:S01]  /*0200*/  ISETP.NE.AND P0, PT, R0, RZ, PT ;  /* 0x000000ff0000720c */ /* 0x000fe20003f05270 */
[----:B------:R-:W-:-:S12]  /*0210*/  IMAD.U32 R0, RZ, RZ, UR5 ;  /* 0x00000005ff007e24 */ /* 0x000fd8000f8e00ff */
[----:B------:R-:W-:Y:S05]  /*0220*/  @!P0 BRA `(.L_x_4) ;  /* 0xfffffffc00dc8947 */ /* 0x000fea000383ffff */
.L_x_3:
[----:B------:R-:W-:Y:S01]  /*0230*/  VIADD R3, R0, 0x10 ;  /* 0x0000001000037836 */ /* 0x000fe20000000000 */
[----:B------:R-:W-:Y:S01]  /*0240*/  UMOV UR5, 0x50 ;  /* 0x0000005000057882 */ /* 0x000fe20000000000 */
[----:B------:R-:W-:Y:S01]  /*0250*/  SHF.L.U32 R2, R4, R0, RZ ;  /* 0x0000000004027219 */ /* 0x000fe200000006ff */
[----:B------:R-:W-:Y:S01]  /*0260*/  ULEA UR5, UR6, UR5, 0x18 ;  /* 0x0000000506057291 */ /* 0x000fe2000f8ec0ff */
[----:B------:R-:W-:Y:S01]  /*0270*/  IMAD.SHL.U32 R0, R0, 0x20, RZ ;  /* 0x0000002000007824 */ /* 0x000fe200078e00ff */
[----:B------:R-:W-:-:S04]  /*0280*/  SHF.L.U32 R3, R4, R3, RZ ;  /* 0x0000000304037219 */ /* 0x000fc800000006ff */
[----:B------:R-:W-:-:S05]  /*0290*/  LOP3.LUT R2, R3, R2, RZ, 0xfc, !PT ;  /* 0x0000000203027212 */ /* 0x000fca00078efcff */
[----:B------:R0:W-:Y:S04]  /*02a0*/  ATOMS.OR RZ, [UR5], R2 ;  /* 0x00000002ffff798c */ /* 0x0001e8000b000005 */
[----:B------:R0:W-:Y:S01]  /*02b0*/  STS [UR4], R0 ;  /* 0x00000000ff007988 */ /* 0x0001e20008000804 */
[----:B------:R-:W-:Y:S05]  /*02c0*/  BRA `(.L_x_2) ;  /* 0x0000000000107947 */ /* 0x000fea0003800000 */
.L_x_1:
[----:B------:R-:W-:Y:S01]  /*02d0*/  IMAD.MOV.U32 R0, RZ, RZ, -0x1 ;  /* 0xffffffffff007424 */ /* 0x000fe200078e00ff */
[----:B------:R-:W-:-:S04]  /*02e0*/  MOV R2, 0x310 ;  /* 0x0000031000027802 */ /* 0x000fc80000000f00 */
[----:B------:R0:W-:Y:S03]  /*02f0*/  STS [UR4], R0 ;  /* 0x00000000ff007988 */ /* 0x0001e60008000804 */
[----:B0-----:R-:W-:Y:S05]  /*0300*/  CALL.REL.NOINC `($__internal_1_$__cuda_sm10x_tcgen05_guardrail_trap_phase_invalid_during_alloc) ;  /* 0x0000003400907944 */ /* 0x001fea0003c00000 */
.L_x_2:
[----:B------:R-:W-:Y:S05]  /*0310*/  WARPSYNC.ALL ;  /* 0x0000000000007948 */ /* 0x000fea0003800000 */
[----:B------:R-:W-:Y:S01]  /*0320*/  NOP ;  /* 0x0000000000007918 */ /* 0x000fe20000000000 */
.L_x_0:
[----:B------:R-:W1:Y:S08]  /*0330*/  LDC.64 R32, c[0x0][0x398] ;  /* 0x0000e600ff207b82 */ /* 0x000e700000000a00 */
[----:B------:R-:W2:Y:S02]  /*0340*/  S2UR UR5, SR_CgaSize ;  /* 0x00000000000579c3 */ /* 0x000ea40000008a00 */
[----:B--2---:R-:W-:-:S12]  /*0350*/  UIMAD UR5, UR5, -0xa0, URZ ;  /* 0xffffff60050578a4 */ /* 0x004fd8000f8e02ff */
[----:B------:R-:W2:Y:S01]  /*0360*/  LDCU UR5, c[0x0][UR5+0x2b0] ;  /* 0x00005600050577ac */ /* 0x000ea20008000800 */
[----:B------:R-:W3:Y:S01]  /*0370*/  S2R R48, SR_TID.X ;  /* 0x0000000000307919 */ /* 0x000ee20000002100 */
[----:B------:R-:W4:Y:S01]  /*0380*/  LDCU UR22, c[0x0][0x3a0] ;  /* 0x00007400ff1677ac */ /* 0x000f220008000800 */
[----:B------:R-:W5:Y:S01]  /*0390*/  S2UR UR4, SR_CTAID.X ;  /* 0x00000000000479c3 */ /* 0x000f620000002500 */
[----:B------:R-:W-:Y:S01]  /*03a0*/  UMOV UR9, 0x400 ;  /* 0x0000040000097882 */ /* 0x000fe20000000000 */
[----:B------:R-:W0:Y:S01]  /*03b0*/  LDCU.64 UR16, c[0x0][0x3a8] ;  /* 0x00007500ff1077ac */ /* 0x000e220008000a00 */
[----:B------:R-:W-:Y:S01]  /*03c0*/  UMOV UR6, 0x1 ;  /* 0x0000000100067882 */ /* 0x000fe20000000000 */
[----:B------:R-:W0:Y:S04]  /*03d0*/  LDCU.128 UR24, c[0x0][0x380] ;  /* 0x00007000ff1877ac */ /* 0x000e280008000c00 */
[----:B------:R-:W0:Y:S01]  /*03e0*/  S2UR UR8, SR_CgaCtaId ;  /* 0x00000000000879c3 */ /* 0x000e220000008800 */
[----:B----4-:R-:W-:Y:S01]  /*03f0*/  UIADD3 UR29, UPT, UPT, UR22, 0x1f, URZ ;  /* 0x0000001f161d7890 */ /* 0x010fe2000fffe0ff */
[----:B01----:R-:W-:Y:S01]  /*0400*/  VIADD R0, R33, 0x3f ;  /* 0x0000003f21007836 */ /* 0x003fe20000000000 */
[----:B------:R-:W-:-:S02]  /*0410*/  IABS R36, R33 ;  /* 0x0000002100247213 */ /* 0x000fc40000000000 */
[----:B------:R-:W-:Y:S02]  /*0420*/  UISETP.GT.AND UP1, UPT, UR29, 0x1f, UPT ;  /* 0x0000001f1d00788c */ /* 0x000fe4000bf24270 */
[----:B------:R-:W-:Y:S02]  /*0430*/  SHF.R.S32.HI R3, RZ, 0x1f, R0 ;  /* 0x0000001fff037819 */ /* 0x000fe40000011400 */
[----:B-----5:R-:W-:Y:S02]  /*0440*/  I2FP.F32.U32 R5, UR4 ;  /* 0x0000000400057c45 */ /* 0x020fe40008201000 */
[----:B------:R-:W-:Y:S02]  /*0450*/  LEA.HI R3, R3, R0, RZ, 0x6 ;  /* 0x0000000003037211 */ /* 0x000fe400078f30ff */
[----:B---3--:R-:W-:Y:S01]  /*0460*/  SHF.R.U32.HI R37, RZ, 0x5, R48 ;  /* 0x00000005ff257819 */ /* 0x008fe20000011630 */
[----:B--2---:R-:W-:Y:S01]  /*0470*/  FMUL R5, R5, UR5 ;  /* 0x0000000505057c20 */ /* 0x004fe20008400000 */
[----:B------:R-:W-:Y:S01]  /*0480*/  SHF.R.S32.HI R3, RZ, 0x6, R3 ;  /* 0x00000006ff037819 */ /* 0x000fe20000011403 */
[----:B------:R-:W0:Y:S01]  /*0490*/  LDCU UR5, c[0x0][0x3a4] ;  /* 0x00007480ff0577ac */ /* 0x000e220008000800 */
[----:B------:R-:W-:-:S02]  /*04a0*/  SGXT.U32 R37, R37, 0x2 ;  /* 0x000000022525781a */ /* 0x000fc40000000000 */
[----:B------:R-:W-:Y:S01]  /*04b0*/  SHF.R.U32.HI R59, RZ, 0x6, R48 ;  /* 0x00000006ff3b7819 */ /* 0x000fe20000011630 */
[----:B------:R-:W-:Y:S01]  /*04c0*/  IMAD.SHL.U32 R4, R3, 0x8, RZ ;  /* 0x0000000803047824 */ /* 0x000fe200078e00ff */
[----:B------:R-:W-:Y:S01]  /*04d0*/  F2I.U32.TRUNC.NTZ R5, R5 ;  /* 0x0000000500057305 */ /* 0x000fe2000020f000 */
[----:B------:R-:W-:Y:S01]  /*04e0*/  ULEA UR9, UR8, UR9, 0x18 ;  /* 0x0000000908097291 */ /* 0x000fe2000f8ec0ff */
[----:B------:R-:W-:Y:S01]  /*04f0*/  SGXT.U32 R59, R59, 0x1 ;  /* 0x000000013b3b781a */ /* 0x000fe20000000000 */
[----:B------:R-:W-:Y:S01]  /*0500*/  USHF.L.U32 UR4, UR8, 0x4, URZ ;  /* 0x0000000408047899 */ /* 0x000fe200080006ff */
[----:B------:R-:W-:Y:S01]  /*0510*/  IABS R7, R4 ;  /* 0x0000000400077213 */ /* 0x000fe20000000000 */
[----:B------:R-:W-:Y:S01]  /*0520*/  UIADD3 UR12, UPT, UPT, UR9, 0x1400, URZ ;  /* 0x00001400090c7890 */ /* 0x000fe2000fffe0ff */
[C---:B------:R-:W-:Y:S01]  /*0530*/  LEA.HI R43, R48.reuse, 0xe, RZ, 0x1a ;  /* 0x0000000e302b7811 */ /* 0x040fe200078fd0ff */
[----:B------:R-:W-:Y:S01]  /*0540*/  ULOP3.LUT UR4, UR4, 0x30, URZ, 0xc0, !UPT ;  /* 0x0000003004047892 */ /* 0x000fe2000f8ec0ff */
[----:B------:R-:W1:Y:S01]  /*0550*/  I2F.RP R0, R7 ;  /* 0x0000000700007306 */ /* 0x000e620000209400 */
[----:B------:R-:W-:-:S02]  /*0560*/  LEA.HI R64, R48, 0x1e, RZ, 0x1a ;  /* 0x0000001e30407811 */ /* 0x000fc400078fd0ff */
[----:B------:R-:W-:Y:S01]  /*0570*/  LOP3.LUT R61, R48, 0x7f, RZ, 0xc0, !PT ;  /* 0x0000007f303d7812 */ /* 0x000fe200078ec0ff */
[----:B------:R-:W-:Y:S01]  /*0580*/  IMAD R31, R43, UR16, RZ ;  /* 0x000000102b1f7c24 */ /* 0x000fe2000f8e02ff */
[----:B------:R-:W-:Y:S02]  /*0590*/  BAR.SYNC.DEFER_BLOCKING 0x0 ;  /* 0x0000000000007b1d */ /* 0x000fe40000010000 */
[----:B------:R-:W-:-:S04]  /*05a0*/  ISETP.NE.U32.AND P6, PT, R61, RZ, PT ;  /* 0x000000ff3d00720c */ /* 0x000fc80003fc5070 */
[----:B-1----:R-:W1:Y:S02]  /*05b0*/  MUFU.RCP R0, R0 ;  /* 0x0000000000007308 */ /* 0x002e640000001000 */
[----:B-1----:R-:W-:Y:S01]  /*05c0*/  VIADD R2, R0, 0xffffffe ;  /* 0x0ffffffe00027836 */ /* 0x002fe20000000000 */
[----:B------:R-:W-:-:S05]  /*05d0*/  IABS R0, R5 ;  /* 0x0000000500007213 */ /* 0x000fca0000000000 */
[----:B------:R1:W2:Y:S02]  /*05e0*/  F2I.FTZ.U32.TRUNC.NTZ R3, R2 ;  /* 0x0000000200037305 */ /* 0x0002a4000021f000 */
[----:B-1----:R-:W-:Y:S02]  /*05f0*/  IMAD.MOV.U32 R2, RZ, RZ, RZ ;  /* 0x000000ffff027224 */ /* 0x002fe400078e00ff */
[----:B--2---:R-:W-:-:S04]  /*0600*/  IMAD.MOV R6, RZ, RZ, -R3 ;  /* 0x000000ffff067224 */ /* 0x004fc800078e0a03 */
[----:B------:R-:W-:Y:S01]  /*0610*/  IMAD R9, R6, R7, RZ ;  /* 0x0000000706097224 */ /* 0x000fe200078e02ff */
[----:B------:R-:W-:-:S03]  /*0620*/  IABS R6, R4 ;  /* 0x0000000400067213 */ /* 0x000fc60000000000 */
[----:B------:R-:W-:-:S04]  /*0630*/  IMAD.HI.U32 R3, R3, R9, R2 ;  /* 0x0000000903037227 */ /* 0x000fc800078e0002 */
[----:B------:R-:W-:Y:S02]  /*0640*/  IMAD.MOV R2, RZ, RZ, -R6 ;  /* 0x000000ffff027224 */ /* 0x000fe400078e0a06 */
[----:B------:R-:W-:-:S04]  /*0650*/  IMAD.HI.U32 R3, R3, R0, RZ ;  /* 0x0000000003037227 */ /* 0x000fc800078e00ff */
[----:B------:R-:W-:-:S05]  /*0660*/  IMAD R0, R3, R2, R0 ;  /* 0x0000000203007224 */ /* 0x000fca00078e0200 */
[----:B------:R-:W-:-:S13]  /*0670*/  ISETP.GT.U32.AND P1, PT, R7, R0, PT ;  /* 0x000000000700720c */ /* 0x000fda0003f24070 */
[----:B------:R-:W-:Y:S02]  /*0680*/  @!P1 IMAD.IADD R0, R0, 0x1, -R7 ;  /* 0x0000000100009824 */ /* 0x000fe400078e0a07 */
[----:B------:R-:W-:Y:S01]  /*0690*/  @!P1 VIADD R3, R3, 0x1 ;  /* 0x0000000103039836 */ /* 0x000fe20000000000 */
[----:B------:R-:W-:Y:S02]  /*06a0*/  ISETP.NE.AND P1, PT, R4, RZ, PT ;  /* 0x000000ff0400720c */ /* 0x000fe40003f25270 */
[----:B------:R-:W-:Y:S02]  /*06b0*/  ISETP.GE.U32.AND P0, PT, R0, R7, PT ;  /* 0x000000070000720c */ /* 0x000fe40003f06070 */
[----:B------:R-:W-:-:S04]  /*06c0*/  LOP3.LUT R0, R5, R4, RZ, 0x3c, !PT ;  /* 0x0000000405007212 */ /* 0x000fc800078e3cff */
[----:B------:R-:W-:Y:S01]  /*06d0*/  ISETP.GE.AND P2, PT, R0, RZ, PT ;  /* 0x000000ff0000720c */ /* 0x000fe20003f46270 */
[----:B------:R-:W-:-:S06]  /*06e0*/  VIADD R0, R32, 0x3f ;  /* 0x0000003f20007836 */ /* 0x000fcc0000000000 */
[----:B------:R-:W-:-:S04]  /*06f0*/  @P0 VIADD R3, R3, 0x1 ;  /* 0x0000000103030836 */ /* 0x000fc80000000000 */
[----:B------:R-:W-:Y:S01]  /*0700*/  IMAD.MOV.U32 R2, RZ, RZ, R3 ;  /* 0x000000ffff027224 */ /* 0x000fe200078e0003 */
[----:B------:R-:W-:-:S03]  /*0710*/  SHF.R.S32.HI R3, RZ, 0x1f, R0 ;  /* 0x0000001fff037819 */ /* 0x000fc60000011400 */
[----:B------:R-:W-:Y:S01]  /*0720*/  @!P2 IMAD.MOV R2, RZ, RZ, -R2 ;  /* 0x000000ffff02a224 */ /* 0x000fe200078e0a02 */
[----:B------:R-:W-:Y:S02]  /*0730*/  @!P1 LOP3.LUT R2, RZ, R4, RZ, 0x33, !PT ;  /* 0x00000004ff029212 */ /* 0x000fe400078e33ff */
[----:B------:R-:W-:-:S03]  /*0740*/  LEA.HI R3, R3, R0, RZ, 0x6 ;  /* 0x0000000003037211 */ /* 0x000fc600078f30ff */
[----:B------:R-:W-:Y:S02]  /*0750*/  IMAD.SHL.U32 R6, R2, 0x8, RZ ;  /* 0x0000000802067824 */ /* 0x000fe400078e00ff */
[----:B------:R-:W-:-:S03]  /*0760*/  IMAD.MOV R2, RZ, RZ, -R2 ;  /* 0x000000ffff027224 */ /* 0x000fc600078e0a02 */
[----:B------:R-:W-:Y:S01]  /*0770*/  LEA.HI.SX32 R3, R3, -R6, 0x1a ;  /* 0x8000000603037211 */ /* 0x000fe200078fd2ff */
[----:B------:R-:W-:-:S03]  /*0780*/  IMAD R8, R4, R2, R5 ;  /* 0x0000000204087224 */ /* 0x000fc600078e0205 */
[----:B------:R-:W-:-:S04]  /*0790*/  VIMNMX R11, PT, PT, R3, 0x8, PT ;  /* 0x00000008030b7848 */ /* 0x000fc80003fe0100 */
[-C--:B------:R-:W-:Y:S02]  /*07a0*/  IABS R7, R11.reuse ;  /* 0x0000000b00077213 */ /* 0x080fe40000000000 */
[----:B------:R-:W-:Y:S02]  /*07b0*/  IABS R4, R11 ;  /* 0x0000000b00047213 */ /* 0x000fe40000000000 */
[----:B------:R-:W1:Y:S08]  /*07c0*/  I2F.RP R0, R7 ;  /* 0x0000000700007306 */ /* 0x000e700000209400 */
[----:B-1----:R-:W1:Y:S02]  /*07d0*/  MUFU.RCP R0, R0 ;  /* 0x0000000000007308 */ /* 0x002e640000001000 */
[----:B-1----:R-:W-:-:S02]  /*07e0*/  VIADD R3, R0, 0xffffffe ;  /* 0x0ffffffe00037836 */ /* 0x002fc40000000000 */
[----:B------:R-:W-:-:S04]  /*07f0*/  IMAD.MOV R0, RZ, RZ, -R4 ;  /* 0x000000ffff007224 */ /* 0x000fc800078e0a04 */
[----:B------:R-:W1:Y:S02]  /*0800*/  F2I.FTZ.U32.TRUNC.NTZ R3, R3 ;  /* 0x0000000300037305 */ /* 0x000e64000021f000 */
[----:B-1----:R-:W-:-:S04]  /*0810*/  IMAD.MOV R9, RZ, RZ, -R3 ;  /* 0x000000ffff097224 */ /* 0x002fc800078e0a03 */
[----:B------:R-:W-:Y:S01]  /*0820*/  IMAD.MOV.U32 R2, RZ, RZ, R9 ;  /* 0x000000ffff027224 */ /* 0x000fe200078e0009 */
[----:B------:R-:W-:-:S03]  /*0830*/  IABS R9, R8 ;  /* 0x0000000800097213 */ /* 0x000fc60000000000 */
[----:B------:R-:W-:Y:S02]  /*0840*/  IMAD R5, R2, R7, RZ ;  /* 0x0000000702057224 */ /* 0x000fe400078e02ff */
[----:B------:R-:W-:-:S04]  /*0850*/  IMAD.MOV.U32 R2, RZ, RZ, RZ ;  /* 0x000000ffff027224 */ /* 0x000fc800078e00ff */
[----:B------:R-:W-:Y:S01]  /*0860*/  IMAD.HI.U32 R2, R3, R5, R2 ;  /* 0x0000000503027227 */ /* 0x000fe200078e0002 */
[----:B------:R-:W-:Y:S02]  /*0870*/  IABS R3, R32 ;  /* 0x0000002000037213 */ /* 0x000fe40000000000 */
[----:B------:R-:W-:-:S03]  /*0880*/  LOP3.LUT R5, R48, 0x3f, RZ, 0xc0, !PT ;  /* 0x0000003f30057812 */ /* 0x000fc600078ec0ff */
[----:B------:R-:W-:-:S04]  /*0890*/  IMAD.HI.U32 R2, R2, R9, RZ ;  /* 0x0000000902027227 */ /* 0x000fc800078e00ff */
[----:B------:R-:W-:Y:S02]  /*08a0*/  IMAD R0, R2, R0, R9 ;  /* 0x0000000002007224 */ /* 0x000fe400078e0209 */
[----:B------:R-:W-:-:S03]  /*08b0*/  IMAD.MOV.U32 R9, RZ, RZ, R3 ;  /* 0x000000ffff097224 */ /* 0x000fc600078e0003 */
[----:B------:R-:W-:Y:S01]  /*08c0*/  ISETP.GT.U32.AND P1, PT, R7, R0, PT ;  /* 0x000000000700720c */ /* 0x000fe20003f24070 */
[----:B------:R-:W1:-:S12]  /*08d0*/  I2F.RP R4, R9 ;  /* 0x0000000900047306 */ /* 0x000e580000209400 */
[----:B------:R-:W-:Y:S02]  /*08e0*/  @!P1 IMAD.IADD R0, R0, 0x1, -R7 ;  /* 0x0000000100009824 */ /* 0x000fe400078e0a07 */
[----:B------:R-:W-:Y:S01]  /*08f0*/  @!P1 VIADD R2, R2, 0x1 ;  /* 0x0000000102029836 */ /* 0x000fe20000000000 */
[----:B-1----:R-:W1:Y:S01]  /*0900*/  MUFU.RCP R4, R4 ;  /* 0x0000000400047308 */ /* 0x002e620000001000 */
[----:B------:R-:W-:Y:S02]  /*0910*/  ISETP.NE.AND P1, PT, R11, RZ, PT ;  /* 0x000000ff0b00720c */ /* 0x000fe40003f25270 */
[----:B------:R-:W-:Y:S01]  /*0920*/  ISETP.GE.U32.AND P0, PT, R0, R7, PT ;  /* 0x000000070000720c */ /* 0x000fe20003f06070 */
[----:B------:R-:W-:Y:S01]  /*0930*/  IMAD.U32 R7, RZ, RZ, UR16 ;  /* 0x00000010ff077e24 */ /* 0x000fe2000f8e00ff */
[----:B------:R-:W-:-:S04]  /*0940*/  LOP3.LUT R0, R8, R11, RZ, 0x3c, !PT ;  /* 0x0000000b08007212 */ /* 0x000fc800078e3cff */
[----:B------:R-:W-:-:S07]  /*0950*/  ISETP.GE.AND P2, PT, R0, RZ, PT ;  /* 0x000000ff0000720c */ /* 0x000fce0003f46270 */
[----:B------:R-:W-:Y:S01]  /*0960*/  @P0 VIADD R2, R2, 0x1 ;  /* 0x0000000102020836 */ /* 0x000fe20000000000 */
[----:B------:R-:W-:Y:S01]  /*0970*/  PLOP3.LUT P0, PT, PT, PT, UP1, 0x80, 0x8 ;  /* 0x000000000008781c */ /* 0x000fe20003f0f018 */
[----:B-1----:R-:W-:Y:S02]  /*0980*/  VIADD R3, R4, 0xffffffe ;  /* 0x0ffffffe04037836 */ /* 0x002fe40000000000 */
[----:B------:R-:W1:Y:S01]  /*0990*/  I2F.RP R4, R36 ;  /* 0x0000002400047306 */ /* 0x000e620000209400 */
[----:B------:R-:W-:-:S04]  /*09a0*/  IMAD.MOV.U32 R68, RZ, RZ, R2 ;  /* 0x000000ffff447224 */ /* 0x000fc800078e0002 */
[----:B------:R-:W-:Y:S01]  /*09b0*/  @!P2 IMAD.MOV R68, RZ, RZ, -R68 ;  /* 0x000000ffff44a224 */ /* 0x000fe200078e0a44 */
[----:B------:R-:W-:Y:S02]  /*09c0*/  @!P1 LOP3.LUT R68, RZ, R11, RZ, 0x33, !PT ;  /* 0x0000000bff449212 */ /* 0x000fe400078e33ff */
[----:B------:R-:W2:Y:S01]  /*09d0*/  F2I.FTZ.U32.TRUNC.NTZ R3, R3 ;  /* 0x0000000300037305 */ /* 0x000ea2000021f000 */
[----:B------:R-:W-:Y:S02]  /*09e0*/  PLOP3.LUT P2, PT, PT, PT, UP1, 0x80, 0x8 ;  /* 0x000000000008781c */ /* 0x000fe40003f4f018 */
[----:B------:R-:W-:Y:S02]  /*09f0*/  IMAD.MOV R0, RZ, RZ, -R68 ;  /* 0x000000ffff007224 */ /* 0x000fe400078e0a44 */
[----:B------:R-:W-:Y:S02]  /*0a00*/  IMAD.SHL.U32 R68, R68, 0x40, RZ ;  /* 0x0000004044447824 */ /* 0x000fe400078e00ff */
[----:B------:R-:W-:Y:S01]  /*0a10*/  IMAD R0, R11, R0, R8 ;  /* 0x000000000b007224 */ /* 0x000fe200078e0208 */
[----:B-1----:R-:W1:Y:S02]  /*0a20*/  MUFU.RCP R4, R4 ;  /* 0x0000000400047308 */ /* 0x002e640000001000 */
[----:B------:R-:W-:Y:S01]  /*0a30*/  LOP3.LUT R37, R68, UR4, R37, 0xfe, !PT ;  /* 0x0000000444257c12 */ /* 0x000fe2000f8efe25 */
[----:B------:R-:W-:-:S02]  /*0a40*/  IMAD.IADD R0, R6, 0x1, R0 ;  /* 0x0000000106007824 */ /* 0x000fc400078e0200 */
[----:B------:R-:W3:Y:S01]  /*0a50*/  LDS R6, [UR9] ;  /* 0x00000009ff067984 */ /* 0x000ee20008000800 */
[C---:B------:R-:W-:Y:S01]  /*0a60*/  LOP3.LUT R38, R37.reuse, 0x4, RZ, 0xfc, !PT ;  /* 0x0000000425267812 */ /* 0x040fe200078efcff */
[----:B--2---:R-:W-:Y:S01]  /*0a70*/  IMAD.MOV R2, RZ, RZ, -R3 ;  /* 0x000000ffff027224 */ /* 0x004fe200078e0a03 */
[----:B------:R-:W-:Y:S01]  /*0a80*/  IABS R39, R37 ;  /* 0x0000002500277213 */ /* 0x000fe20000000000 */
[----:B------:R-:W-:Y:S01]  /*0a90*/  IMAD R66, R0, 0x40, R5 ;  /* 0x0000004000427824 */ /* 0x000fe200078e0205 */
[----:B------:R-:W-:Y:S01]  /*0aa0*/  IABS R41, R38 ;  /* 0x0000002600297213 */ /* 0x000fe20000000000 */
[----:B------:R-:W-:Y:S01]  /*0ab0*/  IMAD R5, R2, R9, RZ ;  /* 0x0000000902057224 */ /* 0x000fe200078e02ff */
[----:B------:R-:W-:Y:S01]  /*0ac0*/  LOP3.LUT R40, R37, 0x8, RZ, 0xfc, !PT ;  /* 0x0000000825287812 */ /* 0x000fe200078efcff */
[----:B------:R-:W-:Y:S01]  /*0ad0*/  IMAD.MOV.U32 R2, RZ, RZ, RZ ;  /* 0x000000ffff027224 */ /* 0x000fe200078e00ff */
[----:B------:R-:W-:Y:S02]  /*0ae0*/  IABS R0, R66 ;  /* 0x0000004200007213 */ /* 0x000fe40000000000 */
[----:B------:R-:W-:Y:S01]  /*0af0*/  IABS R47, R40 ;  /* 0x00000028002f7213 */ /* 0x000fe20000000000 */
[----:B-1----:R-:W-:Y:S01]  /*0b00*/  VIADD R4, R4, 0xffffffe ;  /* 0x0ffffffe04047836 */ /* 0x002fe20000000000 */
[----:B------:R-:W-:Y:S01]  /*0b10*/  BAR.SYNC.DEFER_BLOCKING 0x0 ;  /* 0x0000000000007b1d */ /* 0x000fe20000010000 */
[----:B------:R-:W-:Y:S01]  /*0b20*/  IMAD.HI.U32 R2, R3, R5, R2 ;  /* 0x0000000503027227 */ /* 0x000fe200078e0002 */
[----:B------:R-:W-:-:S02]  /*0b30*/  ISETP.GE.AND P3, PT, R66, RZ, PT ;  /* 0x000000ff4200720c */ /* 0x000fc40003f66270 */
[----:B------:R-:W-:Y:S02]  /*0b40*/  LOP3.LUT R42, R37, 0xc, RZ, 0xfc, !PT ;  /* 0x0000000c252a7812 */ /* 0x000fe400078efcff */
[----:B------:R1:W2:Y:S01]  /*0b50*/  F2I.FTZ.U32.TRUNC.NTZ R3, R4 ;  /* 0x0000000400037305 */ /* 0x0002a2000021f000 */
[----:B------:R-:W-:Y:S01]  /*0b60*/  IMAD.HI.U32 R2, R2, R0, RZ ;  /* 0x0000000002027227 */ /* 0x000fe200078e00ff */
[----:B------:R-:W-:-:S03]  /*0b70*/  IABS R45, R42 ;  /* 0x0000002a002d7213 */ /* 0x000fc60000000000 */
[----:B------:R-:W-:-:S04]  /*0b80*/  IMAD.MOV R2, RZ, RZ, -R2 ;  /* 0x000000ffff027224 */ /* 0x000fc800078e0a02 */
[----:B------:R-:W-:Y:S01]  /*0b90*/  IMAD R0, R9, R2, R0 ;  /* 0x0000000209007224 */ /* 0x000fe200078e0200 */
[----:B------:R-:W-:Y:S02]  /*0ba0*/  SHF.R.U32.HI R2, RZ, 0x5, R48 ;  /* 0x00000005ff027819 */ /* 0x000fe40000011630 */
[----:B-1----:R-:W-:Y:S02]  /*0bb0*/  LOP3.LUT R4, R59, 0x8, RZ, 0xfc, !PT ;  /* 0x000000083b047812 */ /* 0x002fe400078efcff */
[----:B------:R-:W-:Y:S01]  /*0bc0*/  R2UR UR7, R2 ;  /* 0x00000000020772ca */ /* 0x000fe200000e0000 */
[----:B--2---:R-:W-:Y:S01]  /*0bd0*/  IMAD.MOV R5, RZ, RZ, -R3 ;  /* 0x000000ffff057224 */ /* 0x004fe200078e0a03 */
[----:B------:R-:W-:Y:S01]  /*0be0*/  ISETP.GT.U32.AND P1, PT, R9, R0, PT ;  /* 0x000000000900720c */ /* 0x000fe20003f24070 */
[----:B------:R-:W-:Y:S01]  /*0bf0*/  IMAD.MOV.U32 R2, RZ, RZ, RZ ;  /* 0x000000ffff027224 */ /* 0x000fe200078e00ff */
[----:B------:R-:W-:Y:S01]  /*0c00*/  ISETP.LT.AND P0, PT, R4, UR22, P0 ;  /* 0x0000001604007c0c */ /* 0x000fe20008701270 */
[----:B------:R-:W-:Y:S01]  /*0c10*/  IMAD R5, R5, R36, RZ ;  /* 0x0000002405057224 */ /* 0x000fe200078e02ff */
[----:B---3--:R-:W-:-:S03]  /*0c20*/  R2UR UR28, R6 ;  /* 0x00000000061c72ca */ /* 0x008fc600000e0000 */
[----:B------:R-:W-:Y:S01]  /*0c30*/  IMAD.HI.U32 R2, R3, R5, R2 ;  /* 0x0000000503027227 */ /* 0x000fe200078e0002 */
[----:B------:R-:W-:-:S03]  /*0c40*/  LOP3.LUT R5, R59, 0x10, RZ, 0xfc, !PT ;  /* 0x000000103b057812 */ /* 0x000fc600078efcff */
[----:B------:R-:W-:Y:S01]  /*0c50*/  USHF.L.U32 UR4, UR7, 0x15, URZ ;  /* 0x0000001507047899 */ /* 0x000fe200080006ff */
[----:B------:R-:W-:Y:S01]  /*0c60*/  ISETP.LT.AND P2, PT, R5, UR22, P2 ;  /* 0x0000001605007c0c */ /* 0x000fe20009741270 */
[C---:B------:R-:W-:Y:S02]  /*0c70*/  IMAD.HI.U32 R3, R2.reuse, R39, RZ ;  /* 0x0000002702037227 */ /* 0x040fe400078e00ff */
[----:B------:R-:W-:Y:S02]  /*0c80*/  ULOP3.LUT UR4, UR4, 0x600000, URZ, 0xc0, !UPT ;  /* 0x0060000004047892 */ /* 0x000fe4000f8ec0ff */
[----:B------:R-:W-:-:S04]  /*0c90*/  IMAD.HI.U32 R4, R2, R41, RZ ;  /* 0x0000002902047227 */ /* 0x000fc800078e00ff */
[----:B------:R-:W-:Y:S02]  /*0ca0*/  IMAD.MOV R3, RZ, RZ, -R3 ;  /* 0x000000ffff037224 */ /* 0x000fe400078e0a03 */
[----:B------:R-:W-:Y:S02]  /*0cb0*/  IMAD.MOV R4, RZ, RZ, -R4 ;  /* 0x000000ffff047224 */ /* 0x000fe400078e0a04 */
[C---:B------:R-:W-:Y:S02]  /*0cc0*/  IMAD R39, R36.reuse, R3, R39 ;  /* 0x0000000324277224 */ /* 0x040fe400078e0227 */
[----:B------:R-:W-:Y:S02]  /*0cd0*/  IMAD R41, R36, R4, R41 ;  /* 0x0000000424297224 */ /* 0x000fe400078e0229 */
[----:B------:R-:W-:-:S04]  /*0ce0*/  IMAD.HI.U32 R3, R2, R47, RZ ;  /* 0x0000002f02037227 */ /* 0x000fc800078e00ff */
[----:B------:R-:W-:Y:S02]  /*0cf0*/  IMAD.U32 R5, RZ, RZ, UR16 ;  /* 0x00000010ff057e24 */ /* 0x000fe4000f8e00ff */
[----:B------:R-:W-:Y:S02]  /*0d00*/  IMAD R4, R59, UR16, RZ ;  /* 0x000000103b047c24 */ /* 0x000fe4000f8e02ff */
[----:B------:R-:W-:Y:S02]  /*0d10*/  @!P1 IMAD.IADD R0, R0, 0x1, -R9 ;  /* 0x0000000100009824 */ /* 0x000fe400078e0a09 */
[----:B------:R-:W-:Y:S02]  /*0d20*/  IMAD.MOV R3, RZ, RZ, -R3 ;  /* 0x000000ffff037224 */ /* 0x000fe400078e0a03 */
[----:B------:R-:W-:Y:S01]  /*0d30*/  IMAD R12, R5, 0x2, R4 ;  /* 0x00000002050c7824 */ /* 0x000fe200078e0204 */
[----:B------:R-:W-:Y:S01]  /*0d40*/  ISETP.GT.U32.AND P1, PT, R9, R0, PT ;  /* 0x000000000900720c */ /* 0x000fe20003f24070 */
[----:B------:R-:W-:-:S02]  /*0d50*/  IMAD R47, R36, R3, R47 ;  /* 0x00000003242f7224 */ /* 0x000fc400078e022f */
[----:B------:R-:W-:Y:S02]  /*0d60*/  IMAD.U32 R3, RZ, RZ, UR16 ;  /* 0x00000010ff037e24 */ /* 0x000fe4000f8e00ff */
[----:B------:R-:W-:Y:S02]  /*0d70*/  IMAD R20, R7, 0x2, R12 ;  /* 0x0000000207147824 */ /* 0x000fe400078e020c */
[----:B------:R-:W-:-:S04]  /*0d80*/  IMAD.HI.U32 R2, R2, R45, RZ ;  /* 0x0000002d02027227 */ /* 0x000fc800078e00ff */
[----:B------:R-:W-:Y:S02]  /*0d90*/  IMAD R24, R3, 0x2, R20 ;  /* 0x0000000203187824 */ /* 0x000fe400078e0214 */
[----:B------:R-:W-:Y:S01]  /*0da0*/  @!P1 IMAD.IADD R0, R0, 0x1, -R9 ;  /* 0x0000000100009824 */ /* 0x000fe200078e0a09 */
[----:B------:R-:W-:Y:S01]  /*0db0*/  ISETP.NE.AND P1, PT, R32, RZ, PT ;  /* 0x000000ff2000720c */ /* 0x000fe20003f25270 */
[----:B------:R-:W-:Y:S02]  /*0dc0*/  IMAD R6, R5, 0x2, R24 ;  /* 0x0000000205067824 */ /* 0x000fe400078e0218 */
[----:B------:R-:W-:Y:S02]  /*0dd0*/  @!P3 IMAD.MOV R0, RZ, RZ, -R0 ;  /* 0x000000ffff00b224 */ /* 0x000fe400078e0a00 */
[----:B------:R-:W-:Y:S02]  /*0de0*/  IMAD R14, R3, 0x2, R6 ;  /* 0x00000002030e7824 */ /* 0x000fe400078e0206 */
[----:B------:R-:W-:-:S02]  /*0df0*/  IMAD.MOV R2, RZ, RZ, -R2 ;  /* 0x000000ffff027224 */ /* 0x000fc400078e0a02 */
[----:B------:R-:W-:Y:S02]  /*0e00*/  IMAD R22, R5, 0x2, R14 ;  /* 0x0000000205167824 */ /* 0x000fe400078e020e */
[----:B------:R-:W-:Y:S02]  /*0e10*/  IMAD R45, R36, R2, R45 ;  /* 0x00000002242d7224 */ /* 0x000fe400078e022d */
[----:B------:R-:W-:Y:S01]  /*0e20*/  IMAD R8, R3, 0x4, R22 ;  /* 0x0000000403087824 */ /* 0x000fe200078e0216 */
[----:B------:R-:W-:Y:S01]  /*0e30*/  @!P1 LOP3.LUT R0, RZ, R32, RZ, 0x33, !PT ;  /* 0x00000020ff009212 */ /* 0x000fe200078e33ff */
[----:B------:R-:W-:Y:S02]  /*0e40*/  IMAD.U32 R9, RZ, RZ, UR16 ;  /* 0x00000010ff097e24 */ /* 0x000fe4000f8e00ff */
[----:B------:R-:W-:Y:S02]  /*0e50*/  IMAD R16, R5, 0x2, R8 ;  /* 0x0000000205107824 */ /* 0x000fe400078e0208 */
[----:B------:R-:W-:-:S02]  /*0e60*/  IMAD R32, R64, UR16, RZ ;  /* 0x0000001040207c24 */ /* 0x000fc4000f8e02ff */
[----:B------:R-:W-:Y:S02]  /*0e70*/  IMAD R26, R7, 0x2, R16 ;  /* 0x00000002071a7824 */ /* 0x000fe400078e0210 */
[----:B0-----:R-:W-:Y:S02]  /*0e80*/  IMAD R0, R0, UR5, RZ ;  /* 0x0000000500007c24 */ /* 0x001fe4000f8e02ff */
[----:B------:R-:W-:Y:S01]  /*0e90*/  IMAD R28, R3, 0x2, R26 ;  /* 0x00000002031c7824 */ /* 0x000fe200078e021a */
[----:B------:R-:W-:Y:S06]  /*0ea0*/  BRA.U UP0, `(.L_x_5) ;  /* 0x0000000100187547 */ /* 0x000fec000b800000 */
[----:B------:R-:W-:Y:S01]  /*0eb0*/  ELECT P1, URZ, PT ;  /* 0x0000000000ff782f */ /* 0x000fe20003820000 */
[----:B------:R-:W-:Y:S01]  /*0ec0*/  IMAD.MOV.U32 R2, RZ, RZ, 0x1 ;  /* 0x00000001ff027424 */ /* 0x000fe200078e00ff */
[----:B------:R-:W-:Y:S01]  /*0ed0*/  UMOV UR5, 0x40 ;  /* 0x0000004000057882 */ /* 0x000fe20000000000 */
[----:B------:R-:W-:Y:S01]  /*0ee0*/  UVIRTCOUNT.DEALLOC.SMPOOL 0x80 ;  /* 0x000000800000784c */ /* 0x000fe20000000000 */
[----:B------:R-:W-:-:S09]  /*0ef0*/  ULEA UR5, UR8, UR5, 0x18 ;  /* 0x0000000508057291 */ /* 0x000fd2000f8ec0ff */
[----:B------:R0:W-:Y:S03]  /*0f00*/  @P1 STS.U8 [UR5], R2 ;  /* 0x00000002ff001988 */ /* 0x0001e60008000005 */
.L_x_5:
[----:B------:R-:W-:Y:S01]  /*0f10*/  UIADD3 UR14, UPT, UPT, UR28, UR4, URZ ;  /* 0x000000041c0e7290 */ /* 0x000fe2000fffe0ff */
[C---:B------:R-:W-:Y:S01]  /*0f20*/  IADD3 R29, P3, PT, R0.reuse, UR24, RZ ;  /* 0x00000018001d7c10 */ /* 0x040fe2000ff7e0ff */
[----:B------:R-:W-:Y:S01]  /*0f30*/  VOTEU.ALL UP2, P6 ;  /* 0x0000000000ff7886 */ /* 0x000fe20003040000 */
[----:B------:R-:W-:Y:S01]  /*0f40*/  IMAD R10, R9, 0x2, R28 ;  /* 0x00000002090a7824 */ /* 0x000fe200078e021c */
[----:B------:R-:W-:Y:S01]  /*0f50*/  UMOV UR15, UR12 ;  /* 0x0000000c000f7c82 */ /* 0x000fe20008000000 */
[----:B------:R-:W-:Y:S01]  /*0f60*/  LEA.HI.X.SX32 R35, R0, UR25, 0x1, P3 ;  /* 0x0000001900237c11 */ /* 0x000fe200098f0eff */
[----:B------:R-:W-:Y:S01]  /*0f70*/  VOTEU.ALL UP3, P6 ;  /* 0x0000000000ff7886 */ /* 0x000fe20003060000 */
[----:B------:R-:W-:-:S04]  /*0f80*/  @!UP2 UIADD3 UR4, UPT, UPT, -UR6, 0x100000, URZ ;  /* 0x001000000604a890 */ /* 0x000fc8000fffe1ff */
[----:B------:R-:W-:Y:S02]  /*0f90*/  @!UP2 USHF.L.U32 UR5, UR4, 0xb, URZ ;  /* 0x0000000b0405a899 */ /* 0x000fe400080006ff */
[----:B------:R-:W-:Y:S01]  /*0fa0*/  @!UP2 USHF.L.U32 UR4, UR4, 0x1, URZ ;  /* 0x000000010404a899 */ /* 0x000fe200080006ff */
[----:B------:R-:W-:Y:S01]  /*0fb0*/  IMAD R18, R5, 0x2, R10 ;  /* 0x0000000205127824 */ /* 0x000fe200078e020a */
[----:B------:R-:W-:Y:S01]  /*0fc0*/  STTM.16dp32bit_t0_t15.x8 tmem[UR14], RZ ;  /* 0x000000ff000079ed */ /* 0x000fe2000898000e */
[----:B------:R-:W-:Y:S01]  /*0fd0*/  STTM.16dp32bit_t16_t31.x8 tmem[UR14+0x8], RZ ;  /* 0x000008ff000079ed */ /* 0x000fe200089a000e */
[----:B------:R-:W1:Y:S02]  /*0fe0*/  FENCE.VIEW.ASYNC.T ;  /* 0x00000000000073c6 */ /* 0x000e640000000200 */
[----:B-1----:R-:W-:Y:S01]  /*0ff0*/  BAR.SYNC.DEFER_BLOCKING 0x0 ;  /* 0x0000000000007b1d */ /* 0x002fe20000010000 */
[-C--:B------:R-:W-:Y:S01]  /*1000*/  IADD3 R0, P3, PT, R4, R29.reuse, RZ ;  /* 0x0000001d04007210 */ /* 0x080fe20007f7e0ff */
[----:B------:R-:W-:Y:S01]  /*1010*/  IMAD R30, R7, 0x2, R18 ;  /* 0x00000002071e7824 */ /* 0x000fe200078e0212 */
[----:B0-----:R-:W-:-:S02]  /*1020*/  IADD3 R2, P5, PT, R6, R29, RZ ;  /* 0x0000001d06027210 */ /* 0x001fc40007fbe0ff */
[----:B------:R-:W-:Y:S02]  /*1030*/  IADD3 R3, P4, PT, R8, R29, RZ ;  /* 0x0000001d08037210 */ /* 0x000fe40007f9e0ff */
[----:B------:R-:W-:Y:S02]  /*1040*/  LEA.HI.X.SX32 R4, R4, R35, 0x1, P3 ;  /* 0x0000002304047211 */ /* 0x000fe400018f0eff */
[----:B------:R-:W-:Y:S02]  /*1050*/  IADD3 R5, P3, PT, R10, R29, RZ ;  /* 0x0000001d0a057210 */ /* 0x000fe40007f7e0ff */
[-C--:B------:R-:W-:Y:S02]  /*1060*/  LEA.HI.X.SX32 R6, R6, R35.reuse, 0x1, P5 ;  /* 0x0000002306067211 */ /* 0x080fe400028f0eff */
[----:B------:R-:W-:Y:S02]  /*1070*/  LEA.HI.X.SX32 R8, R8, R35, 0x1, P4 ;  /* 0x0000002308087211 */ /* 0x000fe400020f0eff */
[----:B------:R-:W-:-:S02]  /*1080*/  IADD3 R7, P5, PT, R12, R29, RZ ;  /* 0x0000001d0c077210 */ /* 0x000fc40007fbe0ff */
[----:B------:R-:W-:Y:S02]  /*1090*/  IADD3 R9, P4, PT, R14, R29, RZ ;  /* 0x0000001d0e097210 */ /* 0x000fe40007f9e0ff */
[----:B------:R-:W-:Y:S02]  /*10a0*/  LEA.HI.X.SX32 R10, R10, R35, 0x1, P3 ;  /* 0x000000230a0a7211 */ /* 0x000fe400018f0eff */
[----:B------:R-:W-:Y:S02]  /*10b0*/  IADD3 R11, P3, PT, R16, R29, RZ ;  /* 0x0000001d100b7210 */ /* 0x000fe40007f7e0ff */
[----:B------:R-:W-:Y:S01]  /*10c0*/  PLOP3.LUT P1, PT, PT, PT, UP1, 0x80, 0x8 ;  /* 0x000000000008781c */ /* 0x000fe20003f2f018 */
[----:B------:R-:W0:Y:S02]  /*10d0*/  FENCE.VIEW.ASYNC.S ;  /* 0x00000000000073c6 */ /* 0x000e240000000000 */
[----:B0-----:R0:W1:Y:S01]  /*10e0*/  @!UP3 SYNCS.EXCH.64 URZ, [UR15], UR4 ;  /* 0x000000040fffb5b2 */ /* 0x0010620008000100 */
[----:B------:R-:W-:-:S02]  /*10f0*/  LEA.HI.X.SX32 R12, R12, R35, 0x1, P5 ;  /* 0x000000230c0c7211 */ /* 0x000fc400028f0eff */
[----:B------:R-:W-:Y:S02]  /*1100*/  LEA.HI.X.SX32 R14, R14, R35, 0x1, P4 ;  /* 0x000000230e0e7211 */ /* 0x000fe400020f0eff */
[-C--:B------:R-:W-:Y:S02]  /*1110*/  IADD3 R13, P5, PT, R18, R29.reuse, RZ ;  /* 0x0000001d120d7210 */ /* 0x080fe40007fbe0ff */
[----:B------:R-:W-:Y:S02]  /*1120*/  IADD3 R15, P4, PT, R20, R29, RZ ;  /* 0x0000001d140f7210 */ /* 0x000fe40007f9e0ff */
[----:B------:R-:W-:Y:S02]  /*1130*/  LEA.HI.X.SX32 R16, R16, R35, 0x1, P3 ;  /* 0x0000002310107211 */ /* 0x000fe400018f0eff */
[----:B------:R-:W-:Y:S01]  /*1140*/  IADD3 R17, P3, PT, R22, R29, RZ ;  /* 0x0000001d16117210 */ /* 0x000fe20007f7e0ff */
[----:B0-----:R-:W0:Y:S01]  /*1150*/  LDCU UR4, c[0x0][0x3b0] ;  /* 0x00007600ff0477ac */ /* 0x001e220008000800 */
[----:B------:R-:W-:-:S02]  /*1160*/  ISETP.LT.AND P1, PT, R59, UR22, P1 ;  /* 0x000000163b007c0c */ /* 0x000fc40008f21270 */
[-C--:B------:R-:W-:Y:S02]  /*1170*/  LEA.HI.X.SX32 R18, R18, R35.reuse, 0x1, P5 ;  /* 0x0000002312127211 */ /* 0x080fe400028f0eff */
[----:B------:R-:W-:Y:S02]  /*1180*/  LEA.HI.X.SX32 R20, R20, R35, 0x1, P4 ;  /* 0x0000002314147211 */ /* 0x000fe400020f0eff */
[-C--:B------:R-:W-:Y:S02]  /*1190*/  IADD3 R19, P5, PT, R24, R29.reuse, RZ ;  /* 0x0000001d18137210 */ /* 0x080fe40007fbe0ff */
[----:B------:R-:W-:Y:S02]  /*11a0*/  IADD3 R21, P4, PT, R26, R29, RZ ;  /* 0x0000001d1a157210 */ /* 0x000fe40007f9e0ff */
[----:B------:R-:W-:Y:S02]  /*11b0*/  LEA.HI.X.SX32 R22, R22, R35, 0x1, P3 ;  /* 0x0000002316167211 */ /* 0x000fe400018f0eff */
[----:B------:R-:W-:Y:S01]  /*11c0*/  IADD3 R23, P3, PT, R28, R29, RZ ;  /* 0x0000001d1c177210 */ /* 0x000fe20007f7e0ff */
[----:B------:R-:W-:Y:S01]  /*11d0*/  @P1 IMAD.MOV.U32 R34, RZ, RZ, R0 ;  /* 0x000000ffff221224 */ /* 0x000fe200078e0000 */
[----:B------:R-:W-:-:S02]  /*11e0*/  LEA.HI.X.SX32 R24, R24, R35, 0x1, P5 ;  /* 0x0000002318187211 */ /* 0x000fc400028f0eff */
[----:B------:R-:W-:Y:S02]  /*11f0*/  LEA.HI.X.SX32 R26, R26, R35, 0x1, P4 ;  /* 0x000000231a1a7211 */ /* 0x000fe400020f0eff */
[-C--:B------:R-:W-:Y:S02]  /*1200*/  IADD3 R25, P5, PT, R30, R29.reuse, RZ ;  /* 0x0000001d1e197210 */ /* 0x080fe40007fbe0ff */
[----:B------:R-:W-:Y:S02]  /*1210*/  IADD3 R27, P4, PT, R31, R29, RZ ;  /* 0x0000001d1f1b7210 */ /* 0x000fe40007f9e0ff */
[----:B------:R-:W-:Y:S02]  /*1220*/  LEA.HI.X.SX32 R28, R28, R35, 0x1, P3 ;  /* 0x000000231c1c7211 */ /* 0x000fe400018f0eff */
[----:B------:R-:W-:Y:S02]  /*1230*/  IADD3 R29, P3, PT, R32, R29, RZ ;  /* 0x0000001d201d7210 */ /* 0x000fe40007f7e0ff */
[----:B------:R-:W-:-:S02]  /*1240*/  LEA.HI.X.SX32 R30, R30, R35, 0x1, P5 ;  /* 0x000000231e1e7211 */ /* 0x000fc400028f0eff */
[-C--:B------:R-:W-:Y:S02]  /*1250*/  LEA.HI.X.SX32 R31, R31, R35.reuse, 0x1, P4 ;  /* 0x000000231f1f7211 */ /* 0x080fe400020f0eff */
[----:B------:R-:W-:Y:S01]  /*1260*/  LEA.HI.X.SX32 R32, R32, R35, 0x1, P3 ;  /* 0x0000002320207211 */ /* 0x000fe200018f0eff */
[----:B------:R-:W-:Y:S01]  /*1270*/  @P1 IMAD.MOV.U32 R35, RZ, RZ, R4 ;  /* 0x000000ffff231224 */ /* 0x000fe200078e0004 */
[----:B------:R-:W-:Y:S01]  /*1280*/  PRMT R60, RZ, 0x7610, R60 ;  /* 0x00007610ff3c7816 */ /* 0x000fe2000000003c */
[----:B-1----:R-:W-:Y:S01]  /*1290*/  BAR.SYNC.DEFER_BLOCKING 0x0 ;  /* 0x0000000000007b1d */ /* 0x002fe20000010000 */
[----:B------:R-:W-:Y:S02]  /*12a0*/  PRMT R62, RZ, 0x7610, R62 ;  /* 0x00007610ff3e7816 */ /* 0x000fe4000000003e */
[----:B------:R-:W-:Y:S02]  /*12b0*/  PRMT R58, RZ, 0x7610, R58 ;  /* 0x00007610ff3a7816 */ /* 0x000fe4000000003a */
[----:B------:R-:W-:-:S02]  /*12c0*/  ISETP.GT.U32.AND P3, PT, R36, R41, PT ;  /* 0x000000292400720c */ /* 0x000fc40003f64070 */
[----:B------:R-:W-:Y:S02]  /*12d0*/  LOP3.LUT R46, R59, 0x18, RZ, 0xfc, !PT ;  /* 0x000000183b2e7812 */ /* 0x000fe400078efcff */
[C---:B------:R-:W-:Y:S01]  /*12e0*/  ISETP.GT.U32.AND P4, PT, R36.reuse, R47, PT ;  /* 0x0000002f2400720c */ /* 0x040fe20003f84070 */
[----:B------:R1:W2:Y:S01]  /*12f0*/  @P1 LDG.E.U8 R60, desc[UR20][R34.64] ;  /* 0x00000014223c1981 */ /* 0x0002a2000c1e1100 */
[----:B------:R-:W-:Y:S01]  /*1300*/  ISETP.GT.U32.AND P1, PT, R36, R39, PT ;  /* 0x000000272400720c */ /* 0x000fe20003f24070 */
[----:B-1----:R-:W-:Y:S02]  /*1310*/  @P0 IMAD.MOV.U32 R34, RZ, RZ, R2 ;  /* 0x000000ffff220224 */ /* 0x002fe400078e0002 */
[----:B------:R-:W-:-:S05]  /*1320*/  @P0 IMAD.MOV.U32 R35, RZ, RZ, R6 ;  /* 0x000000ffff230224 */ /* 0x000fca00078e0006 */
[----:B------:R1:W3:Y:S02]  /*1330*/  @P0 LDG.E.U8 R62, desc[UR20][R34.64] ;  /* 0x00000014223e0981 */ /* 0x0002e4000c1e1100 */
[----:B-1----:R-:W-:Y:S02]  /*1340*/  @P2 IMAD.MOV.U32 R34, RZ, RZ, R3 ;  /* 0x000000ffff222224 */ /* 0x002fe400078e0003 */
[----:B------:R-:W-:-:S05]  /*1350*/  @P2 IMAD.MOV.U32 R35, RZ, RZ, R8 ;  /* 0x000000ffff232224 */ /* 0x000fca00078e0008 */
[----:B------:R1:W4:Y:S01]  /*1360*/  @P2 LDG.E.U8 R58, desc[UR20][R34.64] ;  /* 0x00000014223a2981 */ /* 0x000322000c1e1100 */
[----:B------:R-:W-:Y:S01]  /*1370*/  PLOP3.LUT P2, PT, PT, PT, UP1, 0x80, 0x8 ;  /* 0x000000000008781c */ /* 0x000fe20003f4f018 */
[--C-:B------:R-:W-:Y:S01]  /*1380*/  @!P1 IMAD.IADD R39, R39, 0x1, -R36.reuse ;  /* 0x0000000127279824 */ /* 0x100fe200078e0a24 */
[----:B------:R-:W-:Y:S01]  /*1390*/  ISETP.GT.U32.AND P5, PT, R36, R45, PT ;  /* 0x0000002d2400720c */ /* 0x000fe20003fa4070 */
[--C-:B------:R-:W-:Y:S01]  /*13a0*/  @!P3 IMAD.IADD R41, R41, 0x1, -R36.reuse ;  /* 0x000000012929b824 */ /* 0x100fe200078e0a24 */
[----:B------:R-:W-:Y:S01]  /*13b0*/  ISETP.LT.AND P2, PT, R46, UR22, P2 ;  /* 0x000000162e007c0c */ /* 0x000fe20009741270 */
[----:B------:R-:W-:Y:S01]  /*13c0*/  @!P4 IMAD.IADD R47, R47, 0x1, -R36 ;  /* 0x000000012f2fc824 */ /* 0x000fe200078e0a24 */
[----:B------:R-:W-:Y:S02]  /*13d0*/  LOP3.LUT R44, R59, 0x2, RZ, 0xfc, !PT ;  /* 0x000000023b2c7812 */ /* 0x000fe400078efcff */
[----:B------:R-:W-:Y:S02]  /*13e0*/  PLOP3.LUT P0, PT, PT, PT, UP1, 0x80, 0x8 ;  /* 0x000000000008781c */ /* 0x000fe40003f0f018 */
[----:B------:R-:W-:-:S02]  /*13f0*/  ISETP.GT.U32.AND P1, PT, R36, R39, PT ;  /* 0x000000272400720c */ /* 0x000fc40003f24070 */
[----:B------:R-:W-:Y:S02]  /*1400*/  ISETP.LT.AND P0, PT, R44, UR22, P0 ;  /* 0x000000162c007c0c */ /* 0x000fe40008701270 */
[C---:B------:R-:W-:Y:S01]  /*1410*/  ISETP.GT.U32.AND P4, PT, R36.reuse, R41, PT ;  /* 0x000000292400720c */ /* 0x040fe20003f84070 */
[----:B------:R-:W-:Y:S01]  /*1420*/  @!P5 IMAD.IADD R45, R45, 0x1, -R36 ;  /* 0x000000012d2dd824 */ /* 0x000fe200078e0a24 */
[----:B------:R-:W-:Y:S01]  /*1430*/  PRMT R54, RZ, 0x7610, R54 ;  /* 0x00007610ff367816 */ /* 0x000fe20000000036 */
[----:B-1----:R-:W-:Y:S01]  /*1440*/  @P2 IMAD.MOV.U32 R34, RZ, RZ, R5 ;  /* 0x000000ffff222224 */ /* 0x002fe200078e0005 */
[----:B------:R-:W-:Y:S01]  /*1450*/  PRMT R57, RZ, 0x7610, R57 ;  /* 0x00007610ff397816 */ /* 0x000fe20000000039 */
[----:B------:R-:W-:Y:S01]  /*1460*/  @P2 IMAD.MOV.U32 R35, RZ, RZ, R10 ;  /* 0x000000ffff232224 */ /* 0x000fe200078e000a */
[----:B------:R-:W-:-:S03]  /*1470*/  ISETP.GT.U32.AND P5, PT, R36, R47, PT ;  /* 0x0000002f2400720c */ /* 0x000fc60003fa4070 */
[--C-:B------:R-:W-:Y:S01]  /*1480*/  @!P1 IMAD.IADD R39, R39, 0x1, -R36.reuse ;  /* 0x0000000127279824 */ /* 0x100fe200078e0a24 */
[----:B------:R1:W5:Y:S01]  /*1490*/  @P2 LDG.E.U8 R54, desc[UR20][R34.64] ;  /* 0x0000001422362981 */ /* 0x000362000c1e1100 */
[----:B------:R-:W-:Y:S02]  /*14a0*/  ISETP.GT.U32.AND P2, PT, R36, R45, PT ;  /* 0x0000002d2400720c */ /* 0x000fe40003f44070 */
[----:B------:R-:W-:Y:S01]  /*14b0*/  ISETP.GE.AND P1, PT, R38, RZ, PT ;  /* 0x000000ff2600720c */ /* 0x000fe20003f26270 */
[----:B------:R-:W-:Y:S01]  /*14c0*/  @!P4 IMAD.IADD R41, R41, 0x1, -R36 ;  /* 0x000000012929c824 */ /* 0x000fe200078e0a24 */
[----:B------:R-:W-:Y:S01]  /*14d0*/  ISETP.GE.AND P3, PT, R37, RZ, PT ;  /* 0x000000ff2500720c */ /* 0x000fe20003f66270 */
[----:B-1----:R-:W-:Y:S02]  /*14e0*/  @P0 IMAD.MOV.U32 R34, RZ, RZ, R7 ;  /* 0x000000ffff220224 */ /* 0x002fe400078e0007 */
[----:B------:R-:W-:Y:S01]  /*14f0*/  @P0 IMAD.MOV.U32 R35, RZ, RZ, R12 ;  /* 0x000000ffff230224 */ /* 0x000fe200078e000c */
[----:B------:R-:W-:-:S02]  /*1500*/  ISETP.GE.AND P4, PT, R40, RZ, PT ;  /* 0x000000ff2800720c */ /* 0x000fc40003f86270 */
[----:B------:R-:W-:Y:S02]  /*1510*/  LOP3.LUT R44, R59, 0xa, RZ, 0xfc, !PT ;  /* 0x0000000a3b2c7812 */ /* 0x000fe400078efcff */
[----:B------:R1:W3:Y:S01]  /*1520*/  @P0 LDG.E.U8 R57, desc[UR20][R34.64] ;  /* 0x0000001422390981 */ /* 0x0002e2000c1e1100 */
[----:B------:R-:W-:Y:S01]  /*1530*/  PLOP3.LUT P0, PT, PT, PT, UP1, 0x80, 0x8 ;  /* 0x000000000008781c */ /* 0x000fe20003f0f018 */
[--C-:B------:R-:W-:Y:S01]  /*1540*/  @!P2 IMAD.IADD R45, R45, 0x1, -R36.reuse ;  /* 0x000000012d2da824 */ /* 0x100fe200078e0a24 */
[----:B------:R-:W-:Y:S01]  /*1550*/  PLOP3.LUT P2, PT, PT, PT, UP1, 0x80, 0x8 ;  /* 0x000000000008781c */ /* 0x000fe20003f4f018 */
[----:B------:R-:W-:Y:S01]  /*1560*/  @!P1 IMAD.MOV R41, RZ, RZ, -R41 ;  /* 0x000000ffff299224 */ /* 0x000fe200078e0a29 */
[----:B------:R-:W-:Y:S01]  /*1570*/  ISETP.LT.AND P0, PT, R44, UR22, P0 ;  /* 0x000000162c007c0c */ /* 0x000fe20008701270 */
[----:B------:R-:W-:Y:S01]  /*1580*/  @!P5 IMAD.IADD R47, R47, 0x1, -R36 ;  /* 0x000000012f2fd824 */ /* 0x000fe200078e0a24 */
[----:B------:R-:W-:Y:S01]  /*1590*/  PLOP3.LUT P1, PT, PT, PT, UP1, 0x80, 0x8 ;  /* 0x000000000008781c */ /* 0x000fe20003f2f018 */
[----:B------:R-:W-:Y:S01]  /*15a0*/  @!P3 IMAD.MOV R39, RZ, RZ, -R39 ;  /* 0x000000ffff27b224 */ /* 0x000fe200078e0a27 */
[C---:B------:R-:W-:Y:S01]  /*15b0*/  LOP3.LUT R36, R59.reuse, 0x1a, RZ, 0xfc, !PT ;  /* 0x0000001a3b247812 */ /* 0x040fe200078efcff */
[----:B------:R-:W-:Y:S01]  /*15c0*/  @!P4 IMAD.MOV R47, RZ, RZ, -R47 ;  /* 0x000000ffff2fc224 */ /* 0x000fe200078e0a2f */
[----:B-1----:R-:W-:-:S02]  /*15d0*/  LOP3.LUT R35, R59, 0x12, RZ, 0xfc, !PT ;  /* 0x000000123b237812 */ /* 0x002fc400078efcff */
[----:B------:R-:W-:Y:S02]  /*15e0*/  LOP3.LUT R34, R59, 0x4, RZ, 0xfc, !PT ;  /* 0x000000043b227812 */ /* 0x000fe400078efcff */
[----:B------:R-:W-:Y:S02]  /*15f0*/  ISETP.LT.AND P2, PT, R35, UR22, P2 ;  /* 0x0000001623007c0c */ /* 0x000fe40009741270 */
[----:B------:R-:W-:Y:S01]  /*1600*/  ISETP.LT.AND P1, PT, R34, UR22, P1 ;  /* 0x0000001622007c0c */ /* 0x000fe20008f21270 */
[----:B------:R-:W-:Y:S01]  /*1610*/  @P0 IMAD.MOV.U32 R35, RZ, RZ, R14 ;  /* 0x000000ffff230224 */ /* 0x000fe200078e000e */
[----:B------:R-:W-:Y:S02]  /*1620*/  PLOP3.LUT P3, PT, PT, PT, UP1, 0x80, 0x8 ;  /* 0x000000000008781c */ /* 0x000fe40003f6f018 */
[----:B------:R-:W-:Y:S02]  /*1630*/  LOP3.LUT R34, R59, 0xc, RZ, 0xfc, !PT ;  /* 0x0000000c3b227812 */ /* 0x000fe400078efcff */
[----:B------:R-:W-:-:S02]  /*1640*/  PLOP3.LUT P4, PT, PT, PT, UP1, 0x80, 0x8 ;  /* 0x000000000008781c */ /* 0x000fc40003f8f018 */
[----:B------:R-:W-:Y:S02]  /*1650*/  ISETP.GE.AND P5, PT, R42, RZ, PT ;  /* 0x000000ff2a00720c */ /* 0x000fe40003fa6270 */
[----:B------:R-:W-:Y:S02]  /*1660*/  ISETP.LT.AND P3, PT, R36, UR22, P3 ;  /* 0x0000001624007c0c */ /* 0x000fe40009f61270 */
[----:B------:R-:W-:Y:S01]  /*1670*/  ISETP.LT.AND P4, PT, R34, UR22, P4 ;  /* 0x0000001622007c0c */ /* 0x000fe2000a781270 */
[----:B------:R-:W-:Y:S01]  /*1680*/  @P0 IMAD.MOV.U32 R34, RZ, RZ, R9 ;  /* 0x000000ffff220224 */ /* 0x000fe200078e0009 */
[----:B------:R-:W-:Y:S02]  /*1690*/  PRMT R53, RZ, 0x7610, R53 ;  /* 0x00007610ff357816 */ /* 0x000fe40000000035 */
[----:B------:R-:W-:Y:S02]  /*16a0*/  PRMT R51, RZ, 0x7610, R51 ;  /* 0x00007610ff337816 */ /* 0x000fe40000000033 */
[----:B------:R-:W-:-:S02]  /*16b0*/  LOP3.LUT R42, RZ, R33, RZ, 0x33, !PT ;  /* 0x00000021ff2a7212 */ /* 0x000fc400078e33ff */
[----:B------:R1:W5:Y:S01]  /*16c0*/  @P0 LDG.E.U8 R53, desc[UR20][R34.64] ;  /* 0x0000001422350981 */ /* 0x000362000c1e1100 */
[----:B------:R-:W-:Y:S01]  /*16d0*/  @!P5 IMAD.MOV R45, RZ, RZ, -R45 ;  /* 0x000000ffff2dd224 */ /* 0x000fe200078e0a2d */
[----:B------:R-:W-:Y:S02]  /*16e0*/  ISETP.NE.AND P5, PT, R33, RZ, PT ;  /* 0x000000ff2100720c */ /* 0x000fe40003fa5270 */
[----:B------:R-:W-:Y:S02]  /*16f0*/  PRMT R40, RZ, 0x7610, R40 ;  /* 0x00007610ff287816 */ /* 0x000fe40000000028 */
[----:B------:R-:W-:Y:S02]  /*1700*/  LOP3.LUT R36, R59, 0x6, RZ, 0xfc, !PT ;  /* 0x000000063b247812 */ /* 0x000fe400078efcff */
[C---:B------:R-:W-:Y:S01]  /*1710*/  SEL R33, R42.reuse, R39, !P5 ;  /* 0x000000272a217207 */ /* 0x040fe20006800000 */
[----:B-1----:R-:W-:Y:S01]  /*1720*/  @P2 IMAD.MOV.U32 R34, RZ, RZ, R11 ;  /* 0x000000ffff222224 */ /* 0x002fe200078e000b */
[----:B------:R-:W-:Y:S01]  /*1730*/  SEL R39, R42, R41, !P5 ;  /* 0x000000292a277207 */ /* 0x000fe20006800000 */
[----:B------:R-:W-:Y:S01]  /*1740*/  @P2 IMAD.MOV.U32 R35, RZ, RZ, R16 ;  /* 0x000000ffff232224 */ /* 0x000fe200078e0010 */
[----:B------:R-:W-:-:S02]  /*1750*/  LOP3.LUT R37, R48, 0x1f, RZ, 0xc0, !PT ;  /* 0x0000001f30257812 */ /* 0x000fc400078ec0ff */
[----:B------:R-:W-:Y:S02]  /*1760*/  PLOP3.LUT P0, PT, PT, PT, UP1, 0x80, 0x8 ;  /* 0x000000000008781c */ /* 0x000fe40003f0f018 */
[----:B------:R1:W5:Y:S01]  /*1770*/  @P2 LDG.E.U8 R51, desc[UR20][R34.64] ;  /* 0x0000001422332981 */ /* 0x000362000c1e1100 */
[----:B------:R-:W-:Y:S02]  /*1780*/  PLOP3.LUT P2, PT, PT, PT, UP1, 0x80, 0x8 ;  /* 0x000000000008781c */ /* 0x000fe40003f4f018 */
[----:B------:R-:W-:Y:S02]  /*1790*/  PRMT R41, RZ, 0x7610, R41 ;  /* 0x00007610ff297816 */ /* 0x000fe40000000029 */
[----:B------:R-:W-:Y:S02]  /*17a0*/  ISETP.LT.AND P2, PT, R36, UR22, P2 ;  /* 0x0000001624007c0c */ /* 0x000fe40009741270 */
[----:B------:R-:W-:Y:S01]  /*17b0*/  SEL R44, R42, R47, !P5 ;  /* 0x0000002f2a2c7207 */ /* 0x000fe20006800000 */
[----:B-1----:R-:W-:-:S02]  /*17c0*/  @P3 IMAD.MOV.U32 R34, RZ, RZ, R13 ;  /* 0x000000ffff223224 */ /* 0x002fc400078e000d */
[----:B------:R-:W-:Y:S01]  /*17d0*/  @P3 IMAD.MOV.U32 R35, RZ, RZ, R18 ;  /* 0x000000ffff233224 */ /* 0x000fe200078e0012 */
[----:B------:R-:W-:Y:S01]  /*17e0*/  PRMT R36, RZ, 0x7610, R36 ;  /* 0x00007610ff247816 */ /* 0x000fe20000000024 */
[C---:B------:R-:W-:Y:S01]  /*17f0*/  IMAD R48, R37.reuse, UR17, RZ ;  /* 0x0000001125307c24 */ /* 0x040fe2000f8e02ff */
[----:B------:R-:W-:Y:S02]  /*1800*/  ISETP.LT.AND P0, PT, R37, UR22, P0 ;  /* 0x0000001625007c0c */ /* 0x000fe40008701270 */
[----:B------:R1:W5:Y:S01]  /*1810*/  @P3 LDG.E.U8 R40, desc[UR20][R34.64] ;  /* 0x0000001422283981 */ /* 0x000362000c1e1100 */
[----:B------:R-:W-:Y:S01]  /*1820*/  SEL R42, R42, R45, !P5 ;  /* 0x0000002d2a2a7207 */ /* 0x000fe20006800000 */
[----:B-1----:R-:W-:Y:S02]  /*1830*/  @P1 IMAD.MOV.U32 R34, RZ, RZ, R15 ;  /* 0x000000ffff221224 */ /* 0x002fe400078e000f */
[----:B------:R-:W-:-:S05]  /*1840*/  @P1 IMAD.MOV.U32 R35, RZ, RZ, R20 ;  /* 0x000000ffff231224 */ /* 0x000fca00078e0014 */
[----:B------:R1:W5:Y:S01]  /*1850*/  @P1 LDG.E.U8 R41, desc[UR20][R34.64] ;  /* 0x0000001422291981 */ /* 0x000362000c1e1100 */
[----:B------:R-:W-:Y:S01]  /*1860*/  PRMT R37, RZ, 0x7610, R37 ;  /* 0x00007610ff257816 */ /* 0x000fe20000000025 */
[----:B0-----:R-:W-:Y:S02]  /*1870*/  IMAD R45, R33, UR4, RZ ;  /* 0x00000004212d7c24 */ /* 0x001fe4000f8e02ff */
[----:B-1----:R-:W-:Y:S02]  /*1880*/  @P4 IMAD.MOV.U32 R34, RZ, RZ, R17 ;  /* 0x000000ffff224224 */ /* 0x002fe400078e0011 */
[----:B------:R-:W-:Y:S01]  /*1890*/  @P4 IMAD.MOV.U32 R35, RZ, RZ, R22 ;  /* 0x000000ffff234224 */ /* 0x000fe200078e0016 */
[----:B------:R-:W-:-:S04]  /*18a0*/  IADD3 R50, P5, PT, R48, UR26, RZ ;  /* 0x0000001a30327c10 */ /* 0x000fc8000ffbe0ff */
[----:B------:R0:W5:Y:S01]  /*18b0*/  @P4 LDG.E.U8 R36, desc[UR20][R34.64] ;  /* 0x0000001422244981 */ /* 0x000162000c1e1100 */
[C---:B------:R-:W-:Y:S02]  /*18c0*/  LOP3.LUT R49, R59.reuse, 0x14, RZ, 0xfc, !PT ;  /* 0x000000143b317812 */ /* 0x040fe400078efcff */
[----:B------:R-:W-:Y:S01]  /*18d0*/  PLOP3.LUT P3, PT, PT, PT, UP1, 0x80, 0x8 ;  /* 0x000000000008781c */ /* 0x000fe20003f6f018 */
[----:B0-----:R-:W-:Y:S02]  /*18e0*/  @P2 IMAD.MOV.U32 R34, RZ, RZ, R19 ;  /* 0x000000ffff222224 */ /* 0x001fe400078e0013 */
[----:B------:R-:W-:Y:S01]  /*18f0*/  @P2 IMAD.MOV.U32 R35, RZ, RZ, R24 ;  /* 0x000000ffff232224 */ /* 0x000fe200078e0018 */
[----:B------:R-:W-:Y:S02]  /*1900*/  LOP3.LUT R33, R59, 0x16, RZ, 0xfc, !PT ;  /* 0x000000163b217812 */ /* 0x000fe400078efcff */
[----:B------:R-:W-:Y:S02]  /*1910*/  LEA.HI.X.SX32 R48, R48, UR27, 0x1, P5 ;  /* 0x0000001b30307c11 */ /* 0x000fe4000a8f0eff */
[----:B------:R0:W5:Y:S01]  /*1920*/  @P2 LDG.E.U8 R37, desc[UR20][R34.64] ;  /* 0x0000001422252981 */ /* 0x000162000c1e1100 */
[----:B------:R-:W-:-:S02]  /*1930*/  PLOP3.LUT P2, PT, PT, PT, UP1, 0x80, 0x8 ;  /* 0x000000000008781c */ /* 0x000fc40003f4f018 */
[----:B------:R-:W-:Y:S02]  /*1940*/  IADD3 R38, P4, PT, R45, R50, RZ ;  /* 0x000000322d267210 */ /* 0x000fe40007f9e0ff */
[----:B------:R-:W-:Y:S02]  /*1950*/  ISETP.LT.AND P3, PT, R49, UR22, P3 ;  /* 0x0000001631007c0c */ /* 0x000fe40009f61270 */
[----:B------:R-:W-:Y:S02]  /*1960*/  PLOP3.LUT P1, PT, PT, PT, UP1, 0x80, 0x8 ;  /* 0x000000000008781c */ /* 0x000fe40003f2f018 */
[----:B------:R-:W-:Y:S02]  /*1970*/  ISETP.LT.AND P2, PT, R33, UR22, P2 ;  /* 0x0000001621007c0c */ /* 0x000fe40009741270 */
[----:B------:R-:W-:Y:S01]  /*1980*/  LEA.HI.X.SX32 R33, R45, R48, 0x1, P4 ;  /* 0x000000302d217211 */ /* 0x000fe200020f0eff */
[----:B------:R-:W-:Y:S01]  /*1990*/  IMAD R49, R44, UR4, RZ ;  /* 0x000000042c317c24 */ /* 0x000fe2000f8e02ff */
[----:B------:R-:W-:Y:S01]  /*19a0*/  ISETP.LT.AND P1, PT, R43, UR22, P1 ;  /* 0x000000162b007c0c */ /* 0x000fe20008f21270 */
[----:B0-----:R-:W-:Y:S01]  /*19b0*/  @P0 IMAD.MOV.U32 R34, RZ, RZ, R38 ;  /* 0x000000ffff220224 */ /* 0x001fe200078e0026 */
[----:B------:R-:W-:Y:S01]  /*19c0*/  PRMT R43, RZ, 0x7610, R43 ;  /* 0x00007610ff2b7816 */ /* 0x000fe2000000002b */
[----:B------:R-:W-:Y:S01]  /*19d0*/  @P0 IMAD.MOV.U32 R35, RZ, RZ, R33 ;  /* 0x000000ffff230224 */ /* 0x000fe200078e0021 */
[----:B------:R-:W-:-:S02]  /*19e0*/  IADD3 R45, P5, PT, R49, R50, RZ ;  /* 0x00000032312d7210 */ /* 0x000fc40007fbe0ff */
[----:B------:R-:W-:Y:S02]  /*19f0*/  PRMT R46, RZ, 0x7610, R46 ;  /* 0x00007610ff2e7816 */ /* 0x000fe4000000002e */
[----:B------:R0:W5:Y:S01]  /*1a00*/  @P0 LDG.E.U8 R43, desc[UR20][R34.64] ;  /* 0x00000014222b0981 */ /* 0x000162000c1e1100 */
[----:B------:R-:W-:Y:S02]  /*1a10*/  LOP3.LUT R67, R59, 0x1c, RZ, 0xfc, !PT ;  /* 0x0000001c3b437812 */ /* 0x000fe400078efcff */
[----:B------:R-:W-:Y:S02]  /*1a20*/  PLOP3.LUT P4, PT, PT, PT, UP1, 0x80, 0x8 ;  /* 0x000000000008781c */ /* 0x000fe40003f8f018 */
[----:B------:R-:W-:Y:S01]  /*1a30*/  LEA.HI.X.SX32 R44, R49, R48, 0x1, P5 ;  /* 0x00000030312c7211 */ /* 0x000fe200028f0eff */
[----:B0-----:R-:W-:Y:S02]  /*1a40*/  @P3 IMAD.MOV.U32 R34, RZ, RZ, R21 ;  /* 0x000000ffff223224 */ /* 0x001fe400078e0015 */
[----:B------:R-:W-:Y:S01]  /*1a50*/  @P3 IMAD.MOV.U32 R35, RZ, RZ, R26 ;  /* 0x000000ffff233224 */ /* 0x000fe200078e001a */
[----:B------:R-:W-:-:S02]  /*1a60*/  ISETP.LT.AND P4, PT, R67, UR22, P4 ;  /* 0x0000001643007c0c */ /* 0x000fc4000a781270 */
[----:B------:R-:W-:Y:S02]  /*1a70*/  PRMT R47, RZ, 0x7610, R47 ;  /* 0x00007610ff2f7816 */ /* 0x000fe4000000002f */
[----:B------:R0:W5:Y:S01]  /*1a80*/  @P3 LDG.E.U8 R46, desc[UR20][R34.64] ;  /* 0x00000014222e3981 */ /* 0x000162000c1e1100 */
[----:B------:R-:W-:Y:S01]  /*1a90*/  PRMT R49, RZ, 0x7610, R49 ;  /* 0x00007610ff317816 */ /* 0x000fe20000000031 */
[----:B0-----:R-:W-:Y:S02]  /*1aa0*/  @P0 IMAD.MOV.U32 R34, RZ, RZ, R45 ;  /* 0x000000ffff220224 */ /* 0x001fe400078e002d */
[----:B------:R-:W-:-:S05]  /*1ab0*/  @P0 IMAD.MOV.U32 R35, RZ, RZ, R44 ;  /* 0x000000ffff230224 */ /* 0x000fca00078e002c */
[----:B------:R0:W5:Y:S01]  /*1ac0*/  @P0 LDG.E.U8 R47, desc[UR20][R34.64] ;  /* 0x00000014222f0981 */ /* 0x000162000c1e1100 */
[----:B------:R-:W-:Y:S02]  /*1ad0*/  PLOP3.LUT P3, PT, PT, PT, UP1, 0x80, 0x8 ;  /* 0x000000000008781c */ /* 0x000fe40003f6f018 */
[----:B------:R-:W-:Y:S01]  /*1ae0*/  PRMT R52, RZ, 0x7610, R52 ;  /* 0x00007610ff347816 */ /* 0x000fe20000000034 */
[----:B0-----:R-:W-:Y:S02]  /*1af0*/  @P2 IMAD.MOV.U32 R34, RZ, RZ, R23 ;  /* 0x000000ffff222224 */ /* 0x001fe400078e0017 */
[----:B------:R-:W-:Y:S01]  /*1b00*/  @P2 IMAD.MOV.U32 R35, RZ, RZ, R28 ;  /* 0x000000ffff232224 */ /* 0x000fe200078e001c */
[----:B------:R-:W-:-:S04]  /*1b10*/  ISETP.LT.AND P3, PT, R64, UR22, P3 ;  /* 0x0000001640007c0c */ /* 0x000fc80009f61270 */
[----:B------:R0:W5:Y:S01]  /*1b20*/  @P2 LDG.E.U8 R49, desc[UR20][R34.64] ;  /* 0x0000001422312981 */ /* 0x000162000c1e1100 */
[----:B------:R-:W-:Y:S01]  /*1b30*/  PRMT R55, RZ, 0x7610, R55 ;  /* 0x00007610ff377816 */ /* 0x000fe20000000037 */
[----:B------:R-:W-:Y:S02]  /*1b40*/  IMAD R39, R39, UR4, RZ ;  /* 0x0000000427277c24 */ /* 0x000fe4000f8e02ff */
[----:B0-----:R-:W-:Y:S02]  /*1b50*/  @P4 IMAD.MOV.U32 R34, RZ, RZ, R25 ;  /* 0x000000ffff224224 */ /* 0x001fe400078e0019 */
[----:B------:R-:W-:-:S05]  /*1b60*/  @P4 IMAD.MOV.U32 R35, RZ, RZ, R30 ;  /* 0x000000ffff234224 */ /* 0x000fca00078e001e */
[----:B------:R0:W5:Y:S01]  /*1b70*/  @P4 LDG.E.U8 R52, desc[UR20][R34.64] ;  /* 0x0000001422344981 */ /* 0x000162000c1e1100 */
[----:B------:R-:W-:Y:S01]  /*1b80*/  IMAD R64, R42, UR4, RZ ;  /* 0x000000042a407c24 */ /* 0x000fe2000f8e02ff */
[----:B------:R-:W-:Y:S01]  /*1b90*/  PRMT R56, RZ, 0x7610, R56 ;  /* 0x00007610ff387816 */ /* 0x000fe20000000038 */
[----:B0-----:R-:W-:Y:S02]  /*1ba0*/  @P1 IMAD.MOV.U32 R34, RZ, RZ, R27 ;  /* 0x000000ffff221224 */ /* 0x001fe400078e001b */
[----:B------:R-:W-:-:S05]  /*1bb0*/  @P1 IMAD.MOV.U32 R35, RZ, RZ, R31 ;  /* 0x000000ffff231224 */ /* 0x000fca00078e001f */
[----:B------:R0:W5:Y:S01]  /*1bc0*/  @P1 LDG.E.U8 R55, desc[UR20][R34.64] ;  /* 0x0000001422371981 */ /* 0x000162000c1e1100 */
[CC--:B------:R-:W-:Y:S02]  /*1bd0*/  IADD3 R42, P1, PT, R39.reuse, R50.reuse, RZ ;  /* 0x00000032272a7210 */ /* 0x0c0fe40007f3e0ff */
[C---:B------:R-:W-:Y:S02]  /*1be0*/  IADD3 R50, P2, PT, R64.reuse, R50, RZ ;  /* 0x0000003240327210 */ /* 0x040fe40007f5e0ff */
[-C--:B------:R-:W-:Y:S01]  /*1bf0*/  LEA.HI.X.SX32 R39, R39, R48.reuse, 0x1, P1 ;  /* 0x0000003027277211 */ /* 0x080fe200008f0eff */
[----:B0-----:R-:W-:Y:S02]  /*1c00*/  @P3 IMAD.MOV.U32 R34, RZ, RZ, R29 ;  /* 0x000000ffff223224 */ /* 0x001fe400078e001d */
[----:B------:R-:W-:Y:S01]  /*1c10*/  @P3 IMAD.MOV.U32 R35, RZ, RZ, R32 ;  /* 0x000000ffff233224 */ /* 0x000fe200078e0020 */
[----:B------:R-:W-:Y:S02]  /*1c20*/  PRMT R63, RZ, 0x7610, R63 ;  /* 0x00007610ff3f7816 */ /* 0x000fe4000000003f */
[----:B------:R-:W-:-:S02]  /*1c30*/  LEA.HI.X.SX32 R48, R64, R48, 0x1, P2 ;  /* 0x0000003040307211 */ /* 0x000fc400010f0eff */
[----:B------:R0:W5:Y:S01]  /*1c40*/  @P3 LDG.E.U8 R56, desc[UR20][R34.64] ;  /* 0x0000001422383981 */ /* 0x000162000c1e1100 */
[----:B------:R-:W-:Y:S01]  /*1c50*/  PRMT R65, RZ, 0x7610, R65 ;  /* 0x00007610ff417816 */ /* 0x000fe20000000041 */
[----:B0-----:R-:W-:Y:S02]  /*1c60*/  @P0 IMAD.MOV.U32 R34, RZ, RZ, R42 ;  /* 0x000000ffff220224 */ /* 0x001fe400078e002a */
[----:B------:R-:W-:-:S05]  /*1c70*/  @P0 IMAD.MOV.U32 R35, RZ, RZ, R39 ;  /* 0x000000ffff230224 */ /* 0x000fca00078e0027 */
[----:B------:R0:W5:Y:S02]  /*1c80*/  @P0 LDG.E.U8 R63, desc[UR20][R34.64] ;  /* 0x00000014223f0981 */ /* 0x000164000c1e1100 */
[----:B0-----:R-:W-:Y:S02]  /*1c90*/  @P0 IMAD.MOV.U32 R34, RZ, RZ, R50 ;  /* 0x000000ffff220224 */ /* 0x001fe400078e0032 */
[----:B------:R-:W-:-:S05]  /*1ca0*/  @P0 IMAD.MOV.U32 R35, RZ, RZ, R48 ;  /* 0x000000ffff230224 */ /* 0x000fca00078e0030 */
[----:B------:R-:W5:Y:S01]  /*1cb0*/  @P0 LDG.E.U8 R65, desc[UR20][R34.64] ;  /* 0x0000001422410981 */ /* 0x000f62000c1e1100 */
[----:B------:R-:W-:-:S04]  /*1cc0*/  @!UP2 UIADD3 UR4, UPT, UPT, -UR6, 0x100000, URZ ;  /* 0x001000000604a890 */ /* 0x000fc8000fffe1ff */
[----:B------:R-:W-:Y:S02]  /*1cd0*/  @!UP2 USHF.L.U32 UR5, UR4, 0xb, URZ ;  /* 0x0000000b0405a899 */ /* 0x000fe400080006ff */
[----:B------:R-:W-:Y:S01]  /*1ce0*/  @!UP2 USHF.L.U32 UR4, UR4, 0x1, URZ ;  /* 0x000000010404a899 */ /* 0x000fe200080006ff */
[----:B------:R-:W-:Y:S01]  /*1cf0*/  VOTEU.ALL UP1, P6 ;  /* 0x0000000000ff7886 */ /* 0x000fe20003020000 */
[----:B------:R-:W-:-:S10]  /*1d00*/  LOP3.LUT R64, R61, 0x20, RZ, 0x3c, !PT ;  /* 0x000000203d407812 */ /* 0x000fd400078e3cff */
[----:B------:R0:W1:Y:S01]  /*1d10*/  @!UP1 SYNCS.EXCH.64 URZ, [UR9+0x1408], UR4 ;  /* 0x0014080409ff95b2 */ /* 0x0000620008000100 */
[----:B--2---:R2:W-:Y:S04]  /*1d20*/  STS.U8 [R61+UR9], R60 ;  /* 0x0000003c3d007988 */ /* 0x0045e80008000009 */
[----:B---3--:R3:W-:Y:S01]  /*1d30*/  STS.U8 [R61+UR9+0x200], R62 ;  /* 0x0002003e3d007988 */ /* 0x0087e20008000009 */
[----:B--2---:R-:W-:-:S03]  /*1d40*/  LOP3.LUT R60, R61, 0x10, RZ, 0x3c, !PT ;  /* 0x000000103d3c7812 */ /* 0x004fc600078e3cff */
[----:B----4-:R0:W-:Y:S01]  /*1d50*/  STS.U8 [R61+UR9+0x400], R58 ;  /* 0x0004003a3d007988 */ /* 0x0101e20008000009 */
[----:B---3--:R-:W-:-:S03]  /*1d60*/  LOP3.LUT R62, R61, 0x30, RZ, 0x3c, !PT ;  /* 0x000000303d3e7812 */ /* 0x008fc600078e3cff */
[----:B-----5:R0:W-:Y:S04]  /*1d70*/  STS.U8 [R61+UR9+0x600], R54 ;  /* 0x000600363d007988 */ /* 0x0201e80008000009 */
[----:B------:R0:W-:Y:S04]  /*1d80*/  STS.U8 [R60+UR9+0x80], R57 ;  /* 0x000080393c007988 */ /* 0x0001e80008000009 */
[----:B------:R0:W-:Y:S04]  /*1d90*/  STS.U8 [R60+UR9+0x280], R53 ;  /* 0x000280353c007988 */ /* 0x0001e80008000009 */
[----:B------:R0:W-:Y:S04]  /*1da0*/  STS.U8 [R60+UR9+0x480], R51 ;  /* 0x000480333c007988 */ /* 0x0001e80008000009 */
[----:B------:R0:W-:Y:S04]  /*1db0*/  STS.U8 [R60+UR9+0x680], R40 ;  /* 0x000680283c007988 */ /* 0x0001e80008000009 */
[----:B------:R0:W-:Y:S04]  /*1dc0*/  STS.U8 [R64+UR9+0x100], R41 ;  /* 0x0001002940007988 */ /* 0x0001e80008000009 */
[----:B------:R0:W-:Y:S01]  /*1dd0*/  STS.U8 [R64+UR9+0x300], R36 ;  /* 0x0003002440007988 */ /* 0x0001e20008000009 */
[----:B------:R-:W-:-:S04]  /*1de0*/  UISETP.NE.U32.AND UP1, UPT, UR7, URZ, UPT ;  /* 0x000000ff0700728c */ /* 0x000fc8000bf25070 */
[----:B------:R-:W-:Y:S01]  /*1df0*/  UISETP.LT.OR UP2, UPT, UR29, 0x20, UP1 ;  /* 0x000000201d00788c */ /* 0x000fe20008f41670 */
[----:B------:R0:W-:Y:S04]  /*1e00*/  STS.U8 [R64+UR9+0x500], R46 ;  /* 0x0005002e40007988 */ /* 0x0001e80008000009 */
        /* <DEDUP_REMOVED lines=8> */
[----:B------:R0:W-:Y:S01]  /*1e90*/  STS.U8 [R60+UR9+0x1180], R65 ;  /* 0x001180413c007988 */ /* 0x0001e20008000009 */
[----:B-1----:R1:W-:Y:S06]  /*1ea0*/  MEMBAR.ALL.CTA ;  /* 0x0000000000007992 */ /* 0x0023ec0000008000 */
[----:B-1----:R-:W1:Y:S01]  /*1eb0*/  FENCE.VIEW.ASYNC.S ;  /* 0x00000000000073c6 */ /* 0x002e620000000000 */
[----:B------:R-:W-:Y:S01]  /*1ec0*/  UISETP.GE.AND UP3, UPT, UR29, 0x40, UPT ;  /* 0x000000401d00788c */ /* 0x000fe2000bf66270 */
[----:B-1----:R-:W-:Y:S06]  /*1ed0*/  BAR.SYNC.DEFER_BLOCKING 0x0 ;  /* 0x0000000000007b1d */ /* 0x002fec0000010000 */
[----:B------:R-:W-:Y:S05]  /*1ee0*/  BRA.U UP2, `(.L_x_6) ;  /* 0x00000001023c7547 */ /* 0x000fea000b800000 */
[----:B0-----:R-:W-:Y:S02]  /*1ef0*/  UIADD3 UR4, UPT, UPT, UR9, 0x1000, URZ ;  /* 0x0000100009047890 */ /* 0x001fe4000fffe0ff */
[----:B------:R-:W-:Y:S02]  /*1f00*/  USHF.R.U32.HI UR6, URZ, 0x4, UR9 ;  /* 0x00000004ff067899 */ /* 0x000fe40008011609 */
[----:B------:R-:W-:Y:S02]  /*1f10*/  USHF.R.U32.HI UR4, URZ, 0x4, UR4 ;  /* 0x00000004ff047899 */ /* 0x000fe40008011604 */
[----:B------:R-:W-:Y:S02]  /*1f20*/  USGXT.U32 UR6, UR6, 0xe ;  /* 0x0000000e0606789a */ /* 0x000fe40008000000 */
[----:B------:R-:W-:Y:S01]  /*1f30*/  USGXT.U32 UR10, UR4, 0xe ;  /* 0x0000000e040a789a */ /* 0x000fe20008000000 */
[----:B------:R-:W-:Y:S02]  /*1f40*/  UMOV UR5, URZ ;  /* 0x000000ff00057c82 */ /* 0x000fe40008000000 */
[----:B------:R-:W-:Y:S01]  /*1f50*/  UMOV UR4, UR12 ;  /* 0x0000000c00047c82 */ /* 0x000fe20008000000 */
[----:B------:R-:W-:Y:S01]  /*1f60*/  UMOV UR18, 0x0 ;  /* 0x0000000000127882 */ /* 0x000fe20000000000 */
[----:B------:R-:W-:Y:S01]  /*1f70*/  UMOV UR19, 0x4048490 ;  /* 0x0404849000137882 */ /* 0x000fe20000000000 */
[----:B------:R-:W-:Y:S01]  /*1f80*/  UMOV UR7, 0x80004020 ;  /* 0x8000402000077882 */ /* 0x000fe20000000000 */
[----:B------:R-:W-:Y:S01]  /*1f90*/  UMOV UR11, 0xc0004010 ;  /* 0xc0004010000b7882 */ /* 0x000fe20000000000 */
[----:B------:R-:W-:Y:S01]  /*1fa0*/  UMOV UR4, UR4 ;  /* 0x0000000400047c82 */ /* 0x000fe20008000000 */
[----:B------:R1:W-:Y:S01]  /*1fb0*/  UTCQMMA gdesc[UR6], gdesc[UR10], tmem[UR28], tmem[UR18], idesc[UR19], !UPT ;  /* 0x00ff120a060075ea */ /* 0x0003e2000f80031c */
[----:B------:R1:W-:Y:S01]  /*1fc0*/  UTCBAR [UR4], URZ ;  /* 0x000000ff040073e9 */ /* 0x0003e200080000ff */
[----:B------:R-:W-:-:S02]  /*1fd0*/  NOP ;  /* 0x0000000000007918 */ /* 0x000fc40000000000 */
.L_x_6:
[----:B01----:R-:W-:Y:S01]  /*1fe0*/  UMOV UR4, URZ ;  /* 0x000000ff00047c82 */ /* 0x003fe20008000000 */
[----:B------:R-:W-:Y:S05]  /*1ff0*/  BRA.U !UP3, `(.L_x_7) ;  /* 0x0000000d0b907547 */ /* 0x000fea000b800000 */
[----:B------:R-:W-:Y:S01]  /*2000*/  USHF.R.S32.HI UR4, URZ, 0x1f, UR29 ;  /* 0x0000001fff047899 */ /* 0x000fe2000801141d */
[----:B------:R-:W-:Y:S01]  /*2010*/  IMAD.MOV.U32 R34, RZ, RZ, RZ ;  /* 0x000000ffff227224 */ /* 0x000fe200078e00ff */
[----:B------:R-:W-:Y:S02]  /*2020*/  UIADD3 UR5, UPT, UPT, UR9, 0x800, URZ ;  /* 0x0000080009057890 */ /* 0x000fe4000fffe0ff */
[----:B------:R-:W-:Y:S02]  /*2030*/  ULEA.HI UR4, UR4, UR29, URZ, 0x5 ;  /* 0x0000001d04047291 */ /* 0x000fe4000f8f28ff */
[----:B------:R-:W-:Y:S02]  /*2040*/  UIADD3 UR6, UPT, UPT, UR9, 0x1200, URZ ;  /* 0x0000120009067890 */ /* 0x000fe4000fffe0ff */
[----:B------:R-:W-:Y:S02]  /*2050*/  USHF.R.S32.HI UR4, URZ, 0x5, UR4 ;  /* 0x00000005ff047899 */ /* 0x000fe40008011404 */
[----:B------:R-:W-:-:S02]  /*2060*/  USHF.R.U32.HI UR5, URZ, 0x4, UR5 ;  /* 0x00000004ff057899 */ /* 0x000fc40008011605 */
[----:B------:R-:W-:Y:S02]  /*2070*/  UISETP.LT.AND UP2, UPT, UR4, 0x2, UPT ;  /* 0x000000020400788c */ /* 0x000fe4000bf41270 */
[----:B------:R-:W-:Y:S02]  /*2080*/  USHF.R.U32.HI UR6, URZ, 0x4, UR6 ;  /* 0x00000004ff067899 */ /* 0x000fe40008011606 */
[----:B------:R-:W-:Y:S02]  /*2090*/  USEL UR4, UR4, 0x2, !UP2 ;  /* 0x0000000204047887 */ /* 0x000fe4000d000000 */
[----:B------:R-:W-:Y:S02]  /*20a0*/  USGXT.U32 UR10, UR5, 0xe ;  /* 0x0000000e050a789a */ /* 0x000fe40008000000 */
[----:B------:R-:W-:Y:S02]  /*20b0*/  USHF.L.U32 UR16, UR16, 0x5, URZ ;  /* 0x0000000510107899 */ /* 0x000fe400080006ff */
[----:B------:R-:W-:-:S02]  /*20c0*/  USHF.L.U32 UR17, UR17, 0x5, URZ ;  /* 0x0000000511117899 */ /* 0x000fc400080006ff */
[----:B------:R-:W-:Y:S02]  /*20d0*/  UIADD3 UR22, UPT, UPT, UR22, -0x20, URZ ;  /* 0xffffffe016167890 */ /* 0x000fe4000fffe0ff */
[----:B------:R-:W-:Y:S02]  /*20e0*/  USGXT.U32 UR18, UR6, 0xe ;  /* 0x0000000e0612789a */ /* 0x000fe40008000000 */
[----:B------:R-:W-:Y:S01]  /*20f0*/  UIADD3 UR19, UPT, UPT, UR4, -0x1, URZ ;  /* 0xffffffff04137890 */ /* 0x000fe2000fffe0ff */
[----:B------:R-:W-:Y:S01]  /*2100*/  UMOV UR15, UR12 ;  /* 0x0000000c000f7c82 */ /* 0x000fe20008000000 */
[----:B------:R-:W-:Y:S01]  /*2110*/  UMOV UR23, 0x1 ;  /* 0x0000000100177882 */ /* 0x000fe20000000000 */
[----:B------:R-:W-:-:S09]  /*2120*/  UMOV UR5, URZ ;  /* 0x000000ff00057c82 */ /* 0x000fd20008000000 */
.L_x_10:
[----:B------:R-:W-:Y:S01]  /*2130*/  IMAD.U32 R34, R34, -0x80000000, RZ ;  /* 0x8000000022227824 */ /* 0x000fe200078e00ff */
[----:B------:R-:W-:Y:S02]  /*2140*/  USHF.R.S32.HI UR6, URZ, 0x1f, UR17 ;  /* 0x0000001fff067899 */ /* 0x000fe40008011411 */
[----:B------:R-:W-:Y:S01]  /*2150*/  IADD3 R45, P4, PT, R45, UR17, RZ ;  /* 0x000000112d2d7c10 */ /* 0x000fe2000ff9e0ff */
[----:B------:R-:W-:Y:S01]  /*2160*/  USHF.R.S32.HI UR4, URZ, 0x1f, UR16 ;  /* 0x0000001fff047899 */ /* 0x000fe20008011410 */
[----:B0-----:R-:W0:Y:S01]  /*2170*/  SYNCS.PHASECHK.TRANS64.TRYWAIT P6, [UR15], R34 ;  /* 0x00000022ff0075a7 */ /* 0x001e2200080c110f */
[----:B------:R-:W-:Y:S02]  /*2180*/  IADD3 R42, P3, PT, R42, UR17, RZ ;  /* 0x000000112a2a7c10 */ /* 0x000fe4000ff7e0ff */
[----:B------:R-:W-:Y:S02]  /*2190*/  IADD3.X R44, PT, PT, R44, UR6, RZ, P4, !PT ;  /* 0x000000062c2c7c10 */ /* 0x000fe4000a7fe4ff */
[----:B------:R-:W-:-:S02]  /*21a0*/  IADD3 R25, P4, PT, R25, UR16, RZ ;  /* 0x0000001019197c10 */ /* 0x000fc4000ff9e0ff */
[----:B------:R-:W-:Y:S02]  /*21b0*/  IADD3.X R39, PT, PT, R39, UR6, RZ, P3, !PT ;  /* 0x0000000627277c10 */ /* 0x000fe40009ffe4ff */
[----:B------:R-:W-:Y:S02]  /*21c0*/  IADD3.X R30, PT, PT, R30, UR4, RZ, P4, !PT ;  /* 0x000000041e1e7c10 */ /* 0x000fe4000a7fe4ff */
[----:B------:R-:W-:Y:S02]  /*21d0*/  IADD3 R38, P2, PT, R38, UR17, RZ ;  /* 0x0000001126267c10 */ /* 0x000fe4000ff5e0ff */
[----:B------:R-:W-:Y:S02]  /*21e0*/  IADD3 R13, P3, PT, R13, UR16, RZ ;  /* 0x000000100d0d7c10 */ /* 0x000fe4000ff7e0ff */
[----:B------:R-:W-:Y:S02]  /*21f0*/  IADD3 R21, P4, PT, R21, UR16, RZ ;  /* 0x0000001015157c10 */ /* 0x000fe4000ff9e0ff */
[----:B------:R-:W-:-:S02]  /*2200*/  IADD3.X R33, PT, PT, R33, UR6, RZ, P2, !PT ;  /* 0x0000000621217c10 */ /* 0x000fc400097fe4ff */
        /* <DEDUP_REMOVED lines=11> */
[----:B------:R-:W-:-:S02]  /*22c0*/  IADD3 R2, P4, PT, R2, UR16, RZ ;  /* 0x0000001002027c10 */ /* 0x000fc4000ff9e0ff */
[----:B------:R-:W-:Y:S02]  /*22d0*/  LOP3.LUT R35, R59, 0x2, RZ, 0xfc, !PT ;  /* 0x000000023b237812 */ /* 0x000fe400078efcff */
[----:B------:R-:W-:Y:S02]  /*22e0*/  IADD3.X R48, PT, PT, R48, UR6, RZ, P5, !PT ;  /* 0x0000000630307c10 */ /* 0x000fe4000affe4ff */
[----:B------:R-:W-:Y:S02]  /*22f0*/  IADD3.X R8, PT, PT, R8, UR4, RZ, P2, !PT ;  /* 0x0000000408087c10 */ /* 0x000fe400097fe4ff */
[----:B------:R-:W-:Y:S02]  /*2300*/  IADD3.X R22, PT, PT, R22, UR4, RZ, P3, !PT ;  /* 0x0000000416167c10 */ /* 0x000fe40009ffe4ff */
[----:B------:R-:W-:Y:S02]  /*2310*/  IADD3.X R6, PT, PT, R6, UR4, RZ, P4, !PT ;  /* 0x0000000406067c10 */ /* 0x000fe4000a7fe4ff */
[----:B------:R-:W-:-:S02]  /*2320*/  ISETP.GE.AND P0, PT, R35, UR22, PT ;  /* 0x0000001623007c0c */ /* 0x000fc4000bf06270 */
[----:B------:R-:W-:Y:S02]  /*2330*/  IADD3 R29, P5, PT, R29, UR16, RZ ;  /* 0x000000101d1d7c10 */ /* 0x000fe4000ffbe0ff */
[----:B------:R-:W-:Y:S02]  /*2340*/  IADD3 R9, P2, PT, R9, UR16, RZ ;  /* 0x0000001009097c10 */ /* 0x000fe4000ff5e0ff */
[----:B------:R-:W-:Y:S02]  /*2350*/  IADD3 R19, P3, PT, R19, UR16, RZ ;  /* 0x0000001013137c10 */ /* 0x000fe4000ff7e0ff */
[----:B------:R-:W-:Y:S02]  /*2360*/  IADD3 R15, P4, PT, R15, UR16, RZ ;  /* 0x000000100f0f7c10 */ /* 0x000fe4000ff9e0ff */
[C---:B------:R-:W-:Y:S02]  /*2370*/  LOP3.LUT R36, R59.reuse, 0x4, RZ, 0xfc, !PT ;  /* 0x000000043b247812 */ /* 0x040fe400078efcff */
[----:B------:R-:W-:-:S02]  /*2380*/  LOP3.LUT R35, R59, 0x6, RZ, 0xfc, !PT ;  /* 0x000000063b237812 */ /* 0x000fc400078efcff */
[----:B------:R-:W-:Y:S02]  /*2390*/  IADD3.X R32, PT, PT, R32, UR4, RZ, P5, !PT ;  /* 0x0000000420207c10 */ /* 0x000fe4000affe4ff */
[----:B------:R-:W-:Y:S02]  /*23a0*/  IADD3.X R14, PT, PT, R14, UR4, RZ, P2, !PT ;  /* 0x000000040e0e7c10 */ /* 0x000fe400097fe4ff */
[----:B------:R-:W-:Y:S02]  /*23b0*/  IADD3.X R24, PT, PT, R24, UR4, RZ, P3, !PT ;  /* 0x0000000418187c10 */ /* 0x000fe40009ffe4ff */
[----:B------:R-:W-:Y:S02]  /*23c0*/  IADD3.X R20, PT, PT, R20, UR4, RZ, P4, !PT ;  /* 0x0000000414147c10 */ /* 0x000fe4000a7fe4ff */
[----:B------:R-:W-:Y:S02]  /*23d0*/  ISETP.GE.AND P1, PT, R36, UR22, PT ;  /* 0x0000001624007c0c */ /* 0x000fe4000bf26270 */
[----:B------:R-:W-:-:S02]  /*23e0*/  IADD3 R23, P5, PT, R23, UR16, RZ ;  /* 0x0000001017177c10 */ /* 0x000fc4000ffbe0ff */
[----:B------:R-:W-:Y:S02]  /*23f0*/  ISETP.GE.AND P2, PT, R35, UR22, PT ;  /* 0x0000001623007c0c */ /* 0x000fe4000bf46270 */
[----:B------:R-:W-:Y:S02]  /*2400*/  IADD3 R7, P3, PT, R7, UR16, RZ ;  /* 0x0000001007077c10 */ /* 0x000fe4000ff7e0ff */
[----:B------:R-:W-:Y:S02]  /*2410*/  IADD3 R0, P4, PT, R0, UR16, RZ ;  /* 0x0000001000007c10 */ /* 0x000fe4000ff9e0ff */
[C---:B------:R-:W-:Y:S02]  /*2420*/  LOP3.LUT R35, R59.reuse, 0x8, RZ, 0xfc, !PT ;  /* 0x000000083b237812 */ /* 0x040fe400078efcff */
[----:B------:R-:W-:Y:S02]  /*2430*/  LOP3.LUT R36, R59, 0xa, RZ, 0xfc, !PT ;  /* 0x0000000a3b247812 */ /* 0x000fe400078efcff */
[----:B------:R-:W-:-:S02]  /*2440*/  IADD3.X R28, PT, PT, R28, UR4, RZ, P5, !PT ;  /* 0x000000041c1c7c10 */ /* 0x000fc4000affe4ff */
[----:B------:R-:W-:Y:S02]  /*2450*/  IADD3.X R12, PT, PT, R12, UR4, RZ, P3, !PT ;  /* 0x000000040c0c7c10 */ /* 0x000fe40009ffe4ff */
[----:B------:R-:W-:Y:S02]  /*2460*/  IADD3.X R4, PT, PT, R4, UR4, RZ, P4, !PT ;  /* 0x0000000404047c10 */ /* 0x000fe4000a7fe4ff */
[----:B------:R-:W-:Y:S02]  /*2470*/  ISETP.GE.AND P3, PT, R35, UR22, PT ;  /* 0x0000001623007c0c */ /* 0x000fe4000bf66270 */
[----:B------:R-:W-:Y:S02]  /*2480*/  ISETP.GE.AND P4, PT, R36, UR22, PT ;  /* 0x0000001624007c0c */ /* 0x000fe4000bf86270 */
[----:B------:R-:W-:Y:S02]  /*2490*/  ISETP.GE.AND P5, PT, R59, UR22, PT ;  /* 0x000000163b007c0c */ /* 0x000fe4000bfa6270 */
[----:B------:R-:W-:Y:S01]  /*24a0*/  PRMT R58, RZ, 0x7610, R58 ;  /* 0x00007610ff3a7816 */ /* 0x000fe2000000003a */
[----:B0-----:R-:W-:Y:S10]  /*24b0*/  @!P6 BRA `(.L_x_8) ;  /* 0x000000140000e947 */ /* 0x001ff40003800000 */
.L_x_16:
[----:B------:R-:W0:Y:S01]  /*24c0*/  S2R R49, SR_TID.X ;  /* 0x0000000000317919 */ /* 0x000e220000002100 */
[----:B------:R-:W-:Y:S01]  /*24d0*/  @!P5 IMAD.MOV.U32 R34, RZ, RZ, R0 ;  /* 0x000000ffff22d224 */ /* 0x000fe200078e0000 */
[----:B------:R-:W-:Y:S01]  /*24e0*/  LOP3.LUT R36, R59, 0xc, RZ, 0xfc, !PT ;  /* 0x0000000c3b247812 */ /* 0x000fe200078efcff */
[----:B------:R-:W-:Y:S01]  /*24f0*/  @!P5 IMAD.MOV.U32 R35, RZ, RZ, R4 ;  /* 0x000000ffff23d224 */ /* 0x000fe200078e0004 */
[----:B------:R-:W-:-:S04]  /*2500*/  PRMT R54, RZ, 0x7610, R54 ;  /* 0x00007610ff367816 */ /* 0x000fc80000000036 */
[----:B------:R1:W2:Y:S01]  /*2510*/  @!P5 LDG.E.U8 R58, desc[UR20][R34.64] ;  /* 0x00000014223ad981 */ /* 0x0002a2000c1e1100 */
[----:B------:R-:W-:Y:S02]  /*2520*/  ISETP.GE.AND P5, PT, R36, UR22, PT ;  /* 0x0000001624007c0c */ /* 0x000fe4000bfa6270 */
[----:B------:R-:W-:Y:S01]  /*2530*/  PRMT R52, RZ, 0x7610, R52 ;  /* 0x00007610ff347816 */ /* 0x000fe20000000034 */
[----:B-1----:R-:W-:Y:S02]  /*2540*/  @!P0 IMAD.MOV.U32 R34, RZ, RZ, R7 ;  /* 0x000000ffff228224 */ /* 0x002fe400078e0007 */
[----:B------:R-:W-:-:S05]  /*2550*/  @!P0 IMAD.MOV.U32 R35, RZ, RZ, R12 ;  /* 0x000000ffff238224 */ /* 0x000fca00078e000c */
[----:B------:R1:W3:Y:S01]  /*2560*/  @!P0 LDG.E.U8 R54, desc[UR20][R34.64] ;  /* 0x0000001422368981 */ /* 0x0002e2000c1e1100 */
[----:B------:R-:W-:Y:S02]  /*2570*/  LOP3.LUT R37, R59, 0x10, RZ, 0xfc, !PT ;  /* 0x000000103b257812 */ /* 0x000fe400078efcff */
[----:B0-----:R-:W-:Y:S01]  /*2580*/  LEA.HI R36, R49, 0xe, RZ, 0x1a ;  /* 0x0000000e31247811 */ /* 0x001fe200078fd0ff */
[----:B-1----:R-:W-:Y:S02]  /*2590*/  @!P1 IMAD.MOV.U32 R34, RZ, RZ, R15 ;  /* 0x000000ffff229224 */ /* 0x002fe400078e000f */
[----:B------:R-:W-:Y:S01]  /*25a0*/  @!P1 IMAD.MOV.U32 R35, RZ, RZ, R20 ;  /* 0x000000ffff239224 */ /* 0x000fe200078e0014 */
[----:B------:R-:W-:Y:S02]  /*25b0*/  ISETP.GE.AND P0, PT, R36, UR22, PT ;  /* 0x0000001624007c0c */ /* 0x000fe4000bf06270 */
[----:B------:R-:W-:Y:S02]  /*25c0*/  PRMT R36, RZ, 0x7610, R36 ;  /* 0x00007610ff247816 */ /* 0x000fe40000000024 */
[----:B------:R0:W4:Y:S01]  /*25d0*/  @!P1 LDG.E.U8 R52, desc[UR20][R34.64] ;  /* 0x0000001422349981 */ /* 0x000122000c1e1100 */
[----:B------:R-:W-:-:S02]  /*25e0*/  ISETP.GE.AND P1, PT, R37, UR22, PT ;  /* 0x0000001625007c0c */ /* 0x000fc4000bf26270 */
[----:B------:R-:W-:Y:S01]  /*25f0*/  PRMT R37, RZ, 0x7610, R37 ;  /* 0x00007610ff257816 */ /* 0x000fe20000000025 */
[----:B0-----:R-:W-:Y:S02]  /*2600*/  @!P2 IMAD.MOV.U32 R34, RZ, RZ, R19 ;  /* 0x000000ffff22a224 */ /* 0x001fe400078e0013 */
[----:B------:R-:W-:Y:S01]  /*2610*/  @!P2 IMAD.MOV.U32 R35, RZ, RZ, R24 ;  /* 0x000000ffff23a224 */ /* 0x000fe200078e0018 */
[----:B------:R-:W-:-:S04]  /*2620*/  LOP3.LUT R40, R59, 0x12, RZ, 0xfc, !PT ;  /* 0x000000123b287812 */ /* 0x000fc800078efcff */
[----:B------:R0:W5:Y:S01]  /*2630*/  @!P2 LDG.E.U8 R36, desc[UR20][R34.64] ;  /* 0x000000142224a981 */ /* 0x000162000c1e1100 */
[----:B------:R-:W-:Y:S02]  /*2640*/  ISETP.GE.AND P2, PT, R40, UR22, PT ;  /* 0x0000001628007c0c */ /* 0x000fe4000bf46270 */
[----:B------:R-:W-:Y:S01]  /*2650*/  PRMT R40, RZ, 0x7610, R40 ;  /* 0x00007610ff287816 */ /* 0x000fe20000000028 */
[----:B0-----:R-:W-:Y:S02]  /*2660*/  @!P3 IMAD.MOV.U32 R34, RZ, RZ, R2 ;  /* 0x000000ffff22b224 */ /* 0x001fe400078e0002 */
[----:B------:R-:W-:Y:S01]  /*2670*/  @!P3 IMAD.MOV.U32 R35, RZ, RZ, R6 ;  /* 0x000000ffff23b224 */ /* 0x000fe200078e0006 */
[----:B------:R-:W-:-:S04]  /*2680*/  LOP3.LUT R41, R59, 0x16, RZ, 0xfc, !PT ;  /* 0x000000163b297812 */ /* 0x000fc800078efcff */
[----:B------:R0:W2:Y:S01]  /*2690*/  @!P3 LDG.E.U8 R37, desc[UR20][R34.64] ;  /* 0x000000142225b981 */ /* 0x0000a2000c1e1100 */
[----:B------:R-:W-:Y:S02]  /*26a0*/  ISETP.GE.AND P3, PT, R41, UR22, PT ;  /* 0x0000001629007c0c */ /* 0x000fe4000bf66270 */
[----:B------:R-:W-:Y:S01]  /*26b0*/  PRMT R41, RZ, 0x7610, R41 ;  /* 0x00007610ff297816 */ /* 0x000fe20000000029 */
[----:B0-----:R-:W-:Y:S02]  /*26c0*/  @!P4 IMAD.MOV.U32 R34, RZ, RZ, R9 ;  /* 0x000000ffff22c224 */ /* 0x001fe400078e0009 */
[----:B------:R-:W-:Y:S01]  /*26d0*/  @!P4 IMAD.MOV.U32 R35, RZ, RZ, R14 ;  /* 0x000000ffff23c224 */ /* 0x000fe200078e000e */
[----:B------:R-:W-:-:S04]  /*26e0*/  LOP3.LUT R43, R59, 0x18, RZ, 0xfc, !PT ;  /* 0x000000183b2b7812 */ /* 0x000fc800078efcff */
[----:B------:R0:W3:Y:S01]  /*26f0*/  @!P4 LDG.E.U8 R40, desc[UR20][R34.64] ;  /* 0x000000142228c981 */ /* 0x0000e2000c1e1100 */
[----:B------:R-:W-:Y:S02]  /*2700*/  ISETP.GE.AND P4, PT, R43, UR22, PT ;  /* 0x000000162b007c0c */ /* 0x000fe4000bf86270 */
[----:B------:R-:W-:Y:S01]  /*2710*/  PRMT R43, RZ, 0x7610, R43 ;  /* 0x00007610ff2b7816 */ /* 0x000fe2000000002b */
[----:B0-----:R-:W-:Y:S02]  /*2720*/  @!P5 IMAD.MOV.U32 R34, RZ, RZ, R17 ;  /* 0x000000ffff22d224 */ /* 0x001fe400078e0011 */
[----:B------:R-:W-:-:S05]  /*2730*/  @!P5 IMAD.MOV.U32 R35, RZ, RZ, R22 ;  /* 0x000000ffff23d224 */ /* 0x000fca00078e0016 */
[----:B------:R0:W3:Y:S02]  /*2740*/  @!P5 LDG.E.U8 R41, desc[UR20][R34.64] ;  /* 0x000000142229d981 */ /* 0x0000e4000c1e1100 */
[----:B0-----:R-:W-:Y:S02]  /*2750*/  @!P0 IMAD.MOV.U32 R34, RZ, RZ, R27 ;  /* 0x000000ffff228224 */ /* 0x001fe400078e001b */
[----:B------:R-:W-:-:S05]  /*2760*/  @!P0 IMAD.MOV.U32 R35, RZ, RZ, R31 ;  /* 0x000000ffff238224 */ /* 0x000fca00078e001f */
[----:B------:R0:W3:Y:S01]  /*2770*/  @!P0 LDG.E.U8 R43, desc[UR20][R34.64] ;  /* 0x00000014222b8981 */ /* 0x0000e2000c1e1100 */
[----:B------:R-:W-:Y:S02]  /*2780*/  PRMT R46, RZ, 0x7610, R46 ;  /* 0x00007610ff2e7816 */ /* 0x000fe4000000002e */
[C---:B------:R-:W-:Y:S02]  /*2790*/  LOP3.LUT R47, R59.reuse, 0x1a, RZ, 0xfc, !PT ;  /* 0x0000001a3b2f7812 */ /* 0x040fe400078efcff */
[----:B0-----:R-:W-:Y:S01]  /*27a0*/  LOP3.LUT R35, R59, 0x14, RZ, 0xfc, !PT ;  /* 0x000000143b237812 */ /* 0x001fe200078efcff */
[----:B------:R-:W-:-:S03]  /*27b0*/  @!P1 IMAD.MOV.U32 R34, RZ, RZ, R3 ;  /* 0x000000ffff229224 */ /* 0x000fc600078e0003 */
[----:B------:R-:W-:Y:S01]  /*27c0*/  ISETP.GE.AND P0, PT, R35, UR22, PT ;  /* 0x0000001623007c0c */ /* 0x000fe2000bf06270 */
[----:B------:R-:W-:Y:S01]  /*27d0*/  @!P1 IMAD.MOV.U32 R35, RZ, RZ, R8 ;  /* 0x000000ffff239224 */ /* 0x000fe200078e0008 */
[----:B------:R-:W-:Y:S02]  /*27e0*/  ISETP.GE.AND P5, PT, R47, UR22, PT ;  /* 0x000000162f007c0c */ /* 0x000fe4000bfa6270 */
[----:B------:R-:W-:Y:S02]  /*27f0*/  PRMT R47, RZ, 0x7610, R47 ;  /* 0x00007610ff2f7816 */ /* 0x000fe4000000002f */
[----:B------:R0:W3:Y:S01]  /*2800*/  @!P1 LDG.E.U8 R46, desc[UR20][R34.64] ;  /* 0x00000014222e9981 */ /* 0x0000e2000c1e1100 */
[----:B------:R-:W-:Y:S01]  /*2810*/  LOP3.LUT R49, R49, 0x1f, RZ, 0xc0, !PT ;  /* 0x0000001f31317812 */ /* 0x000fe200078ec0ff */
[----:B0-----:R-:W-:Y:S02]  /*2820*/  @!P2 IMAD.MOV.U32 R34, RZ, RZ, R11 ;  /* 0x000000ffff22a224 */ /* 0x001fe400078e000b */
[----:B------:R-:W-:Y:S01]  /*2830*/  @!P2 IMAD.MOV.U32 R35, RZ, RZ, R16 ;  /* 0x000000ffff23a224 */ /* 0x000fe200078e0010 */
[----:B------:R-:W-:-:S04]  /*2840*/  ISETP.GE.AND P1, PT, R49, UR22, PT ;  /* 0x0000001631007c0c */ /* 0x000fc8000bf26270 */
[----:B------:R0:W4:Y:S01]  /*2850*/  @!P2 LDG.E.U8 R47, desc[UR20][R34.64] ;  /* 0x00000014222fa981 */ /* 0x000122000c1e1100 */
[----:B------:R-:W-:Y:S02]  /*2860*/  PRMT R49, RZ, 0x7610, R49 ;  /* 0x00007610ff317816 */ /* 0x000fe40000000031 */
[----:B0-----:R-:W-:Y:S01]  /*2870*/  LOP3.LUT R35, R59, 0x1c, RZ, 0xfc, !PT ;  /* 0x0000001c3b237812 */ /* 0x001fe200078efcff */
[----:B------:R-:W-:-:S03]  /*2880*/  @!P0 IMAD.MOV.U32 R34, RZ, RZ, R21 ;  /* 0x000000ffff228224 */ /* 0x000fc600078e0015 */
[----:B------:R-:W-:Y:S01]  /*2890*/  ISETP.GE.AND P2, PT, R35, UR22, PT ;  /* 0x0000001623007c0c */ /* 0x000fe2000bf46270 */
[----:B------:R-:W-:-:S05]  /*28a0*/  @!P0 IMAD.MOV.U32 R35, RZ, RZ, R26 ;  /* 0x000000ffff238224 */ /* 0x000fca00078e001a */
[----:B------:R0:W4:Y:S02]  /*28b0*/  @!P0 LDG.E.U8 R49, desc[UR20][R34.64] ;  /* 0x0000001422318981 */ /* 0x000124000c1e1100 */
[----:B0-----:R-:W0:Y:S01]  /*28c0*/  S2R R35, SR_TID.X ;  /* 0x0000000000237919 */ /* 0x001e220000002100 */
[----:B------:R-:W-:Y:S01]  /*28d0*/  PRMT R51, RZ, 0x7610, R51 ;  /* 0x00007610ff337816 */ /* 0x000fe20000000033 */
[----:B------:R-:W-:Y:S01]  /*28e0*/  @!P3 IMAD.MOV.U32 R34, RZ, RZ, R23 ;  /* 0x000000ffff22b224 */ /* 0x000fe200078e0017 */
[----:B------:R-:W-:Y:S02]  /*28f0*/  PRMT R53, RZ, 0x7610, R53 ;  /* 0x00007610ff357816 */ /* 0x000fe40000000035 */
[----:B------:R-:W-:Y:S02]  /*2900*/  PRMT R55, RZ, 0x7610, R55 ;  /* 0x00007610ff377816 */ /* 0x000fe40000000037 */
[----:B------:R-:W-:Y:S02]  /*2910*/  PRMT R56, RZ, 0x7610, R56 ;  /* 0x00007610ff387816 */ /* 0x000fe40000000038 */
[----:B0-----:R-:W-:-:S04]  /*2920*/  LEA.HI R35, R35, 0x1e, RZ, 0x1a ;  /* 0x0000001e23237811 */ /* 0x001fc800078fd0ff */
[----:B------:R-:W-:Y:S01]  /*2930*/  ISETP.GE.AND P0, PT, R35, UR22, PT ;  /* 0x0000001623007c0c */ /* 0x000fe2000bf06270 */
[----:B------:R-:W-:-:S05]  /*2940*/  @!P3 IMAD.MOV.U32 R35, RZ, RZ, R28 ;  /* 0x000000ffff23b224 */ /* 0x000fca00078e001c */
[----:B------:R0:W4:Y:S02]  /*2950*/  @!P3 LDG.E.U8 R51, desc[UR20][R34.64] ;  /* 0x000000142233b981 */ /* 0x000124000c1e1100 */
[----:B0-----:R-:W-:Y:S02]  /*2960*/  @!P4 IMAD.MOV.U32 R34, RZ, RZ, R5 ;  /* 0x000000ffff22c224 */ /* 0x001fe400078e0005 */
[----:B------:R-:W-:-:S05]  /*2970*/  @!P4 IMAD.MOV.U32 R35, RZ, RZ, R10 ;  /* 0x000000ffff23c224 */ /* 0x000fca00078e000a */
[----:B------:R0:W4:Y:S02]  /*2980*/  @!P4 LDG.E.U8 R53, desc[UR20][R34.64] ;  /* 0x000000142235c981 */ /* 0x000124000c1e1100 */
[----:B0-----:R-:W-:Y:S02]  /*2990*/  @!P5 IMAD.MOV.U32 R34, RZ, RZ, R13 ;  /* 0x000000ffff22d224 */ /* 0x001fe400078e000d */
[----:B------:R-:W-:-:S05]  /*29a0*/  @!P5 IMAD.MOV.U32 R35, RZ, RZ, R18 ;  /* 0x000000ffff23d224 */ /* 0x000fca00078e0012 */
[----:B------:R0:W5:Y:S01]  /*29b0*/  @!P5 LDG.E.U8 R55, desc[UR20][R34.64] ;  /* 0x000000142237d981 */ /* 0x000162000c1e1100 */
[----:B------:R-:W-:Y:S01]  /*29c0*/  PRMT R57, RZ, 0x7610, R57 ;  /* 0x00007610ff397816 */ /* 0x000fe20000000039 */
[----:B0-----:R-:W-:Y:S02]  /*29d0*/  @!P2 IMAD.MOV.U32 R34, RZ, RZ, R25 ;  /* 0x000000ffff22a224 */ /* 0x001fe400078e0019 */
[----:B------:R-:W-:-:S05]  /*29e0*/  @!P2 IMAD.MOV.U32 R35, RZ, RZ, R30 ;  /* 0x000000ffff23a224 */ /* 0x000fca00078e001e */
[----:B------:R0:W5:Y:S02]  /*29f0*/  @!P2 LDG.E.U8 R56, desc[UR20][R34.64] ;  /* 0x000000142238a981 */ /* 0x000164000c1e1100 */
[----:B0-----:R-:W-:Y:S02]  /*2a00*/  @!P0 IMAD.MOV.U32 R34, RZ, RZ, R29 ;  /* 0x000000ffff228224 */ /* 0x001fe400078e001d */
[----:B------:R-:W-:-:S05]  /*2a10*/  @!P0 IMAD.MOV.U32 R35, RZ, RZ, R32 ;  /* 0x000000ffff238224 */ /* 0x000fca00078e0020 */
[----:B------:R0:W5:Y:S01]  /*2a20*/  @!P0 LDG.E.U8 R57, desc[UR20][R34.64] ;  /* 0x0000001422398981 */ /* 0x000162000c1e1100 */
[----:B------:R-:W-:Y:S01]  /*2a30*/  BAR.SYNC.DEFER_BLOCKING 0x0 ;  /* 0x0000000000007b1d */ /* 0x000fe20000010000 */
[----:B------:R-:W-:Y:S01]  /*2a40*/  PRMT R63, RZ, 0x7610, R63 ;  /* 0x00007610ff3f7816 */ /* 0x000fe2000000003f */
[----:B0-----:R-:W-:Y:S02]  /*2a50*/  @!P1 IMAD.MOV.U32 R34, RZ, RZ, R38 ;  /* 0x000000ffff229224 */ /* 0x001fe400078e0026 */
[----:B------:R-:W-:Y:S01]  /*2a60*/  @!P1 IMAD.MOV.U32 R35, RZ, RZ, R33 ;  /* 0x000000ffff239224 */ /* 0x000fe200078e0021 */
[----:B------:R-:W-:Y:S02]  /*2a70*/  PRMT R65, RZ, 0x7610, R65 ;  /* 0x00007610ff417816 */ /* 0x000fe40000000041 */
[----:B------:R-:W-:Y:S02]  /*2a80*/  PRMT R67, RZ, 0x7610, R67 ;  /* 0x00007610ff437816 */ /* 0x000fe40000000043 */
[----:B------:R0:W5:Y:S02]  /*2a90*/  @!P1 LDG.E.U8 R63, desc[UR20][R34.64] ;  /* 0x00000014223f9981 */ /* 0x000164000c1e1100 */
[----:B0-----:R-:W-:-:S02]  /*2aa0*/  @!P1 IMAD.MOV.U32 R34, RZ, RZ, R45 ;  /* 0x000000ffff229224 */ /* 0x001fc400078e002d */
        /* <DEDUP_REMOVED lines=8> */
[----:B------:R-:W5:Y:S04]  /*2b30*/  @!P1 LDG.E.U8 R69, desc[UR20][R34.64] ;  /* 0x0000001422459981 */ /* 0x000f68000c1e1100 */
[----:B--2---:R0:W-:Y:S04]  /*2b40*/  STS.U8 [R61+UR9+0x800], R58 ;  /* 0x0008003a3d007988 */ /* 0x0041e80008000009 */
[----:B------:R0:W-:Y:S01]  /*2b50*/  STS.U8 [R61+UR9+0xa00], R37 ;  /* 0x000a00253d007988 */ /* 0x0001e20008000009 */
[----:B------:R-:W-:Y:S01]  /*2b60*/  ULEA UR15, UR23, UR9, 0x3 ;  /* 0x00000009170f7291 */ /* 0x000fe2000f8e18ff */
[----:B------:R-:W-:-:S02]  /*2b70*/  UMOV UR4, UR5 ;  /* 0x0000000500047c82 */ /* 0x000fc40008000000 */
[----:B---3--:R0:W-:Y:S01]  /*2b80*/  STS.U8 [R61+UR9+0xc00], R46 ;  /* 0x000c002e3d007988 */ /* 0x0081e20008000009 */
[----:B------:R-:W-:-:S03]  /*2b90*/  UIADD3 UR15, UPT, UPT, UR15, 0x1400, URZ ;  /* 0x000014000f0f7890 */ /* 0x000fc6000fffe0ff */
[----:B----4-:R0:W-:Y:S04]  /*2ba0*/  STS.U8 [R61+UR9+0xe00], R53 ;  /* 0x000e00353d007988 */ /* 0x0101e80008000009 */
[----:B------:R0:W-:Y:S04]  /*2bb0*/  STS.U8 [R60+UR9+0x880], R54 ;  /* 0x000880363c007988 */ /* 0x0001e80008000009 */
[----:B------:R0:W-:Y:S04]  /*2bc0*/  STS.U8 [R60+UR9+0xa80], R40 ;  /* 0x000a80283c007988 */ /* 0x0001e80008000009 */
[----:B------:R0:W-:Y:S04]  /*2bd0*/  STS.U8 [R60+UR9+0xc80], R47 ;  /* 0x000c802f3c007988 */ /* 0x0001e80008000009 */
[----:B-----5:R0:W-:Y:S04]  /*2be0*/  STS.U8 [R60+UR9+0xe80], R55 ;  /* 0x000e80373c007988 */ /* 0x0201e80008000009 */
        /* <DEDUP_REMOVED lines=12> */
[----:B------:R1:W-:Y:S06]  /*2cb0*/  MEMBAR.ALL.CTA ;  /* 0x0000000000007992 */ /* 0x0003ec0000008000 */
[----:B-1----:R-:W1:Y:S02]  /*2cc0*/  FENCE.VIEW.ASYNC.S ;  /* 0x00000000000073c6 */ /* 0x002e640000000000 */
[----:B-1----:R-:W-:Y:S06]  /*2cd0*/  BAR.SYNC.DEFER_BLOCKING 0x0 ;  /* 0x0000000000007b1d */ /* 0x002fec0000010000 */
[----:B------:R-:W-:Y:S05]  /*2ce0*/  BRA.U UP1, `(.L_x_9) ;  /* 0x00000001012c7547 */ /* 0x000fea000b800000 */
[----:B------:R-:W-:Y:S01]  /*2cf0*/  UMOV UR6, UR15 ;  /* 0x0000000f00067c82 */ /* 0x000fe20008000000 */
[----:B------:R-:W-:Y:S01]  /*2d00*/  UMOV UR7, URZ ;  /* 0x000000ff00077c82 */ /* 0x000fe20008000000 */
[----:B------:R-:W-:Y:S01]  /*2d10*/  UMOV UR11, 0x80004020 ;  /* 0x80004020000b7882 */ /* 0x000fe20000000000 */
[----:B------:R-:W-:Y:S01]  /*2d20*/  UMOV UR12, UR18 ;  /* 0x00000012000c7c82 */ /* 0x000fe20008000000 */
[----:B------:R-:W-:Y:S01]  /*2d30*/  UMOV UR13, 0xc0004010 ;  /* 0xc0004010000d7882 */ /* 0x000fe20000000000 */
[----:B------:R-:W-:Y:S01]  /*2d40*/  UMOV UR24, 0x0 ;  /* 0x0000000000187882 */ /* 0x000fe20000000000 */
[----:B------:R-:W-:Y:S01]  /*2d50*/  UMOV UR25, 0x4048490 ;  /* 0x0404849000197882 */ /* 0x000fe20000000000 */
[----:B------:R-:W-:Y:S01]  /*2d60*/  UMOV UR5, UR6 ;  /* 0x0000000600057c82 */ /* 0x000fe20008000000 */
[----:B------:R1:W-:Y:S01]  /*2d70*/  UTCQMMA gdesc[UR10], gdesc[UR12], tmem[UR28], tmem[UR24], idesc[UR25], UPT ;  /* 0x00ff180c0a0075ea */ /* 0x0003e2000b80031c */
[----:B------:R1:W-:Y:S01]  /*2d80*/  UTCBAR [UR5], URZ ;  /* 0x000000ff050073e9 */ /* 0x0003e200080000ff */
[----:B------:R-:W-:-:S02]  /*2d90*/  NOP ;  /* 0x0000000000007918 */ /* 0x000fc40000000000 */
.L_x_9:
[----:B------:R-:W-:Y:S01]  /*2da0*/  UIADD3 UR23, UPT, UPT, UR23, 0x1, URZ ;  /* 0x0000000117177890 */ /* 0x000fe2000fffe0ff */
[----:B------:R-:W-:Y:S01]  /*2db0*/  IMAD.U32 R34, RZ, RZ, UR4 ;  /* 0x00000004ff227e24 */ /* 0x000fe2000f8e00ff */
[----:B------:R-:W-:Y:S02]  /*2dc0*/  UIADD3 UR19, UPT, UPT, UR19, -0x1, URZ ;  /* 0xffffffff13137890 */ /* 0x000fe4000fffe0ff */
[----:B------:R-:W-:Y:S02]  /*2dd0*/  UISETP.GT.AND UP2, UPT, UR23, 0x1, UPT ;  /* 0x000000011700788c */ /* 0x000fe4000bf44270 */
[----:B------:R-:W-:Y:S02]  /*2de0*/  UIADD3 UR22, UPT, UPT, UR22, -0x20, URZ ;  /* 0xffffffe016167890 */ /* 0x000fe4000fffe0ff */
[----:B-1----:R-:W-:Y:S02]  /*2df0*/  USEL UR5, URZ, 0x1, !UP2 ;  /* 0x00000001ff057887 */ /* 0x002fe4000d000000 */
[----:B------:R-:W-:-:S02]  /*2e00*/  USEL UR23, UR23, URZ, !UP2 ;  /* 0x000000ff17177287 */ /* 0x000fc4000d000000 */
[----:B------:R-:W-:Y:S02]  /*2e10*/  UISETP.NE.U32.AND UP2, UPT, UR19, URZ, UPT ;  /* 0x000000ff1300728c */ /* 0x000fe4000bf45070 */
[----:B------:R-:W-:-:S07]  /*2e20*/  ULOP3.LUT UR5, UR4, UR5, URZ, 0x3c, !UPT ;  /* 0x0000000504057292 */ /* 0x000fce000f8e3cff */
[----:B------:R-:W-:Y:S05]  /*2e30*/  BRA.U UP2, `(.L_x_10) ;  /* 0xfffffff102bc7547 */ /* 0x000fea000b83ffff */
.L_x_7:
[----:B------:R-:W-:-:S09]  /*2e40*/  UISETP.GE.AND UP1, UPT, UR29, 0x20, UPT ;  /* 0x000000201d00788c */ /* 0x000fd2000bf26270 */
[----:B------:R-:W-:Y:S05]  /*2e50*/  BRA.U !UP1, `(.L_x_11) ;  /* 0x0000000109107547 */ /* 0x000fea000b800000 */
[----:B------:R-:W-:-:S06]  /*2e60*/  USHF.L.U32 UR4, UR4, 0x1f, URZ ;  /* 0x0000001f04047899 */ /* 0x000fcc00080006ff */
[----:B------:R-:W-:-:S04]  /*2e70*/  IMAD.U32 R0, RZ, RZ, UR4 ;  /* 0x00000004ff007e24 */ /* 0x000fc8000f8e00ff */
[----:B------:R-:W1:Y:S02]  /*2e80*/  SYNCS.PHASECHK.TRANS64.TRYWAIT P0, [UR15], R0 ;  /* 0x00000000ff0075a7 */ /* 0x000e64000800110f */
[----:B-1----:R-:W-:Y:S05]  /*2e90*/  @!P0 BRA `(.L_x_12) ;  /* 0x0000000800948947 */ /* 0x002fea0003800000 */
.L_x_11:
[----:B------:R-:W-:Y:S01]  /*2ea0*/  BAR.SYNC.DEFER_BLOCKING 0x0 ;  /* 0x0000000000007b1d */ /* 0x000fe20000010000 */
[----:B------:R-:W-:Y:S01]  /*2eb0*/  ISETP.NE.U32.AND P0, PT, R61, RZ, PT ;  /* 0x000000ff3d00720c */ /* 0x000fe20003f05070 */
[----:B------:R-:W-:-:S06]  /*2ec0*/  USHF.L.U32 UR8, UR8, 0x4, URZ ;  /* 0x0000000408087899 */ /* 0x000fcc00080006ff */
[----:B------:R-:W1:Y:S01]  /*2ed0*/  LDC R19, c[0x0][0x3b8] ;  /* 0x0000ee00ff137b82 */ /* 0x000e620000000800 */
[----:B------:R-:W2:Y:S01]  /*2ee0*/  LDCU UR4, c[0x0][0x3b4] ;  /* 0x00007680ff0477ac */ /* 0x000ea20008000800 */
[----:B------:R-:W3:Y:S01]  /*2ef0*/  S2R R14, SR_TID.X ;  /* 0x00000000000e7919 */ /* 0x000ee20000002100 */
[----:B------:R-:W-:-:S06]  /*2f00*/  ULOP3.LUT UR8, UR8, 0x30, URZ, 0xc0, !UPT ;  /* 0x0000003008087892 */ /* 0x000fcc000f8ec0ff */
[----:B------:R-:W-:-:S04]  /*2f10*/  LOP3.LUT R68, R68, UR8, R59, 0xfe, !PT ;  /* 0x0000000844447c12 */ /* 0x000fc8000f8efe3b */
[----:B------:R-:W-:Y:S01]  /*2f20*/  LOP3.LUT R18, R68, 0xc, RZ, 0xfc, !PT ;  /* 0x0000000c44127812 */ /* 0x000fe200078efcff */
[----:B------:R-:W4:Y:S02]  /*2f30*/  @!P0 SYNCS.CCTL.IV [UR9+0x1400] ;  /* 0x00140000ff0089b1 */ /* 0x000f240008000009 */
[----:B----4-:R-:W-:Y:S06]  /*2f40*/  BAR.SYNC.DEFER_BLOCKING 0x0 ;  /* 0x0000000000007b1d */ /* 0x010fec0000010000 */
[----:B------:R-:W-:Y:S01]  /*2f50*/  LDTM.16dp32bit_t0_t15.x8 R4, tmem[UR14] ;  /* 0x0000000e000479ee */ /* 0x000fe20008980000 */
[----:B------:R-:W4:Y:S01]  /*2f60*/  LDTM.16dp32bit_t16_t31.x8 R4, tmem[UR14+0x8] ;  /* 0x0000080e000479ee */ /* 0x000f2200089a0000 */
[----:B------:R-:W5:Y:S01]  /*2f70*/  LDCU.128 UR12, c[0x0][0x390] ;  /* 0x00007200ff0c77ac */ /* 0x000f620008000c00 */
[----:B---3--:R-:W-:Y:S01]  /*2f80*/  SHF.R.U32.HI R0, RZ, 0x1, R14 ;  /* 0x00000001ff007819 */ /* 0x008fe2000001160e */
[----:B------:R-:W-:-:S02]  /*2f90*/  IMAD.SHL.U32 R2, R14, 0x20, RZ ;  /* 0x000000200e027824 */ /* 0x000fc400078e00ff */
[----:B------:R-:W-:Y:S01]  /*2fa0*/  IMAD.SHL.U32 R3, R14, 0x2, RZ ;  /* 0x000000020e037824 */ /* 0x000fe200078e00ff */
[----:B------:R-:W-:Y:S02]  /*2fb0*/  LOP3.LUT R0, R0, 0x30, RZ, 0xc0, !PT ;  /* 0x0000003000007812 */ /* 0x000fe400078ec0ff */
[----:B------:R-:W-:Y:S02]  /*2fc0*/  LOP3.LUT R2, R2, 0x100, RZ, 0xc0, !PT ;  /* 0x0000010002027812 */ /* 0x000fe400078ec0ff */
[----:B------:R-:W-:Y:S01]  /*2fd0*/  LOP3.LUT R3, R3, 0x80, RZ, 0xc0, !PT ;  /* 0x0000008003037812 */ /* 0x000fe200078ec0ff */
[----:B------:R-:W3:Y:S01]  /*2fe0*/  @!P0 SYNCS.CCTL.IV [UR9+0x1408] ;  /* 0x00140800ff0089b1 */ /* 0x000ee20008000009 */
[----:B------:R-:W-:Y:S01]  /*2ff0*/  LOP3.LUT R0, R0, 0x1f, R14, 0xf8, !PT ;  /* 0x0000001f00007812 */ /* 0x000fe200078ef80e */
[----:B------:R-:W-:Y:S01]  /*3000*/  NOP ;  /* 0x0000000000007918 */ /* 0x000fe20000000000 */
[----:B------:R-:W-:Y:S02]  /*3010*/  IADD3 R13, PT, PT, R3, UR9, R2 ;  /* 0x00000009030d7c10 */ /* 0x000fe4000fffe002 */
[----:B------:R-:W-:Y:S01]  /*3020*/  SHF.R.S32.HI R2, RZ, 0x4, R0 ;  /* 0x00000004ff027819 */ /* 0x000fe20000011400 */
[----:B------:R-:W-:Y:S01]  /*3030*/  IMAD.SHL.U32 R3, R0, 0x8, RZ ;  /* 0x0000000800037824 */ /* 0x000fe200078e00ff */
[----:B-----5:R-:W-:Y:S01]  /*3040*/  ISETP.GE.AND P0, PT, R66, UR14, PT ;  /* 0x0000000e42007c0c */ /* 0x020fe2000bf06270 */
[----:B------:R-:W-:Y:S01]  /*3050*/  IMAD.SHL.U32 R0, R14, 0x10, RZ ;  /* 0x000000100e007824 */ /* 0x000fe200078e00ff */
[----:B------:R-:W-:Y:S01]  /*3060*/  SGXT R2, R2, 0x1 ;  /* 0x000000010202781a */ /* 0x000fe20000000200 */
[----:B--2---:R-:W-:Y:S01]  /*3070*/  IMAD R66, R66, UR4, RZ ;  /* 0x0000000442427c24 */ /* 0x004fe2000f8e02ff */
[----:B----4-:R-:W-:-:S02]  /*3080*/  F2FP.SATFINITE.E5M2.F32.PACK_AB_MERGE_C R6, R7, R6, RZ ;  /* 0x000000060706723e */ /* 0x010fc400048060ff */
[----:B------:R-:W-:Y:S02]  /*3090*/  F2FP.SATFINITE.E5M2.F32.PACK_AB_MERGE_C R4, R5, R4, RZ ;  /* 0x000000040504723e */ /* 0x000fe400048060ff */
[----:B------:R-:W-:Y:S02]  /*30a0*/  F2FP.SATFINITE.E5M2.F32.PACK_AB_MERGE_C R8, R9, R8, RZ ;  /* 0x000000080908723e */ /* 0x000fe400048060ff */
[----:B------:R-:W-:Y:S02]  /*30b0*/  LOP3.LUT R5, R3, 0x1c0, RZ, 0xc0, !PT ;  /* 0x000001c003057812 */ /* 0x000fe400078ec0ff */
[----:B------:R-:W-:Y:S02]  /*30c0*/  LOP3.LUT R3, R2, 0x840, RZ, 0xc0, !PT ;  /* 0x0000084002037812 */ /* 0x000fe400078ec0ff */
[----:B------:R-:W-:Y:S02]  /*30d0*/  LOP3.LUT R12, R6, 0xffff, RZ, 0xc0, !PT ;  /* 0x0000ffff060c7812 */ /* 0x000fe400078ec0ff */
[----:B------:R-:W-:-:S02]  /*30e0*/  LOP3.LUT R7, R4, 0xffff, RZ, 0xc0, !PT ;  /* 0x0000ffff04077812 */ /* 0x000fc400078ec0ff */
[----:B------:R-:W-:Y:S02]  /*30f0*/  LOP3.LUT R8, R8, 0xffff, RZ, 0xc0, !PT ;  /* 0x0000ffff08087812 */ /* 0x000fe400078ec0ff */
[--C-:B------:R-:W-:Y:S02]  /*3100*/  LOP3.LUT R9, R5, 0x30, R0.reuse, 0xf8, !PT ;  /* 0x0000003005097812 */ /* 0x100fe400078ef800 */
[----:B------:R-:W-:Y:S02]  /*3110*/  LOP3.LUT R4, R3, 0x70, R0, 0x78, !PT ;  /* 0x0000007003047812 */ /* 0x000fe400078e7800 */
[----:B------:R-:W-:Y:S02]  /*3120*/  SHF.R.U32.HI R2, RZ, 0x8, R12 ;  /* 0x00000008ff027819 */ /* 0x000fe4000001160c */
[----:B------:R-:W-:Y:S01]  /*3130*/  SHF.R.U32.HI R0, RZ, 0x8, R7 ;  /* 0x00000008ff007819 */ /* 0x000fe20000011607 */
[----:B------:R-:W-:Y:S01]  /*3140*/  IMAD.IADD R4, R4, 0x1, R13 ;  /* 0x0000000104047824 */ /* 0x000fe200078e020d */
[----:B------:R-:W-:-:S02]  /*3150*/  SHF.R.U32.HI R3, RZ, 0x8, R8 ;  /* 0x00000008ff037819 */ /* 0x000fc40000011608 */
[----:B------:R-:W-:Y:S02]  /*3160*/  LOP3.LUT R5, R2, 0xffff, RZ, 0xc0, !PT ;  /* 0x0000ffff02057812 */ /* 0x000fe400078ec0ff */
[----:B------:R-:W-:Y:S02]  /*3170*/  LOP3.LUT R6, R0, 0xffff, RZ, 0xc0, !PT ;  /* 0x0000ffff00067812 */ /* 0x000fe400078ec0ff */
[----:B------:R-:W-:Y:S02]  /*3180*/  LOP3.LUT R2, R3, 0xffff, RZ, 0xc0, !PT ;  /* 0x0000ffff03027812 */ /* 0x000fe400078ec0ff */
[----:B------:R-:W-:Y:S02]  /*3190*/  F2FP.SATFINITE.E5M2.F32.PACK_AB_MERGE_C R10, R11, R10, RZ ;  /* 0x0000000a0b0a723e */ /* 0x000fe400048060ff */
[----:B------:R-:W-:Y:S02]  /*31a0*/  PRMT R3, R7, 0x3340, R12 ;  /* 0x0000334007037816 */ /* 0x000fe4000000000c */
[----:B------:R-:W-:-:S02]  /*31b0*/  PRMT R0, R8, 0x3340, R1 ;  /* 0x0000334008007816 */ /* 0x000fc40000000001 */
[----:B------:R-:W-:Y:S02]  /*31c0*/  PRMT R5, R6, 0x3340, R5 ;  /* 0x0000334006057816 */ /* 0x000fe40000000005 */
[----:B------:R-:W-:Y:S02]  /*31d0*/  PRMT R2, R2, 0x3340, R1 ;  /* 0x0000334002027816 */ /* 0x000fe40000000001 */
[----:B------:R-:W-:Y:S02]  /*31e0*/  SHF.R.S32.HI R6, RZ, 0x2, R14 ;  /* 0x00000002ff067819 */ /* 0x000fe4000001140e */
[----:B------:R-:W-:Y:S02]  /*31f0*/  PRMT R3, R3, 0x5410, R0 ;  /* 0x0000541003037816 */ /* 0x000fe40000000000 */
[----:B------:R-:W-:Y:S02]  /*3200*/  LOP3.LUT R10, R10, 0xffff, RZ, 0xc0, !PT ;  /* 0x0000ffff0a0a7812 */ /* 0x000fe400078ec0ff */
[----:B------:R-:W-:-:S02]  /*3210*/  PRMT R5, R5, 0x5410, R2 ;  /* 0x0000541005057816 */ /* 0x000fc40000000002 */
[----:B------:R-:W-:Y:S02]  /*3220*/  SGXT R0, R6, 0x1 ;  /* 0x000000010600781a */ /* 0x000fe40000000200 */
[--C-:B------:R-:W-:Y:S02]  /*3230*/  PRMT R6, R3, 0x4210, R10.reuse ;  /* 0x0000421003067816 */ /* 0x100fe4000000000a */
[----:B------:R-:W-:Y:S02]  /*3240*/  PRMT R7, R5, 0x5210, R10 ;  /* 0x0000521005077816 */ /* 0x000fe4000000000a */
[----:B------:R-:W-:Y:S02]  /*3250*/  LOP3.LUT R0, R9, 0x840, R0, 0x78, !PT ;  /* 0x0000084009007812 */ /* 0x000fe400078e7800 */
[----:B------:R-:W-:Y:S01]  /*3260*/  LOP3.LUT R5, R68, 0x2, RZ, 0xfc, !PT ;  /* 0x0000000244057812 */ /* 0x000fe200078efcff */
[----:B---3--:R2:W-:Y:S01]  /*3270*/  STSM.16.M88.2 [R4], R6 ;  /* 0x0000000604007844 */ /* 0x0085e20000000100 */
[----:B------:R-:W-:Y:S01]  /*3280*/  BAR.SYNC.DEFER_BLOCKING 0x0 ;  /* 0x0000000000007b1d */ /* 0x000fe20000010000 */
[----:B------:R-:W-:-:S02]  /*3290*/  IADD3 R16, P3, PT, R66, UR12, RZ ;  /* 0x0000000c42107c10 */ /* 0x000fc4000ff7e0ff */
[----:B------:R-:W-:Y:S02]  /*32a0*/  ISETP.LT.AND P1, PT, R5, UR15, !P0 ;  /* 0x0000000f05007c0c */ /* 0x000fe4000c721270 */
[C---:B------:R-:W-:Y:S02]  /*32b0*/  ISETP.LT.AND P2, PT, R68.reuse, UR15, !P0 ;  /* 0x0000000f44007c0c */ /* 0x040fe4000c741270 */
[C---:B------:R-:W-:Y:S02]  /*32c0*/  LOP3.LUT R5, R68.reuse, 0x6, RZ, 0xfc, !PT ;  /* 0x0000000644057812 */ /* 0x040fe400078efcff */
[----:B--2---:R-:W-:Y:S02]  /*32d0*/  LOP3.LUT R4, R68, 0x4, RZ, 0xfc, !PT ;  /* 0x0000000444047812 */ /* 0x004fe400078efcff */
[----:B------:R-:W-:Y:S02]  /*32e0*/  LEA.HI.X.SX32 R66, R66, UR13, 0x1, P3 ;  /* 0x0000000d42427c11 */ /* 0x000fe400098f0eff */
[----:B------:R-:W-:-:S02]  /*32f0*/  ISETP.LT.AND P5, PT, R4, UR15, !P0 ;  /* 0x0000000f04007c0c */ /* 0x000fc4000c7a1270 */
[C---:B------:R-:W-:Y:S02]  /*3300*/  LOP3.LUT R6, R68.reuse, 0x8, RZ, 0xfc, !PT ;  /* 0x0000000844067812 */ /* 0x040fe400078efcff */
[----:B------:R-:W-:Y:S02]  /*3310*/  ISETP.LT.AND P4, PT, R5, UR15, !P0 ;  /* 0x0000000f05007c0c */ /* 0x000fe4000c781270 */
[C---:B------:R-:W-:Y:S01]  /*3320*/  LOP3.LUT R8, R68.reuse, 0xa, RZ, 0xfc, !PT ;  /* 0x0000000a44087812 */ /* 0x040fe200078efcff */
[----:B------:R1:W2:Y:S02]  /*3330*/  LDSM.16.M88.2 R2, [R0+UR9] ;  /* 0x000000090002783b */ /* 0x0002a40008000100 */
[C---:B-1----:R-:W-:Y:S01]  /*3340*/  IMAD R0, R68.reuse, R19, RZ ;  /* 0x0000001344007224 */ /* 0x042fe200078e02ff */
[----:B------:R-:W-:-:S03]  /*3350*/  LOP3.LUT R68, R68, 0xe, RZ, 0xfc, !PT ;  /* 0x0000000e44447812 */ /* 0x000fc600078efcff */
[----:B------:R-:W-:Y:S01]  /*3360*/  IMAD R7, R19, 0x2, R0 ;  /* 0x0000000213077824 */ /* 0x000fe200078e0200 */
[----:B------:R-:W-:-:S04]  /*3370*/  IADD3 R4, P3, PT, R0, R16, RZ ;  /* 0x0000001000047210 */ /* 0x000fc80007f7e0ff */
[----:B------:R-:W-:Y:S01]  /*3380*/  LEA.HI.X.SX32 R5, R0, R66, 0x1, P3 ;  /* 0x0000004200057211 */ /* 0x000fe200018f0eff */
[----:B------:R-:W-:Y:S01]  /*3390*/  IMAD R0, R19, 0x2, R7 ;  /* 0x0000000213007824 */ /* 0x000fe200078e0207 */
[----:B------:R-:W-:Y:S02]  /*33a0*/  ISETP.LT.AND P3, PT, R6, UR15, !P0 ;  /* 0x0000000f06007c0c */ /* 0x000fe4000c761270 */
[----:B------:R-:W-:Y:S01]  /*33b0*/  IADD3 R6, P6, PT, R7, R16, RZ ;  /* 0x0000001007067210 */ /* 0x000fe20007fde0ff */
[----:B------:R-:W-:-:S03]  /*33c0*/  IMAD R11, R19, 0x2, R0 ;  /* 0x00000002130b7824 */ /* 0x000fc600078e0200 */
[----:B------:R-:W-:Y:S01]  /*33d0*/  LEA.HI.X.SX32 R7, R7, R66, 0x1, P6 ;  /* 0x0000004207077211 */ /* 0x000fe200030f0eff */
[----:B------:R-:W-:Y:S01]  /*33e0*/  IMAD R12, R19, 0x2, R11 ;  /* 0x00000002130c7824 */ /* 0x000fe200078e020b */
[C---:B--2---:R-:W-:Y:S02]  /*33f0*/  PRMT R13, R2.reuse, 0x7770, RZ ;  /* 0x00007770020d7816 */ /* 0x044fe400000000ff */
[----:B------:R-:W-:Y:S02]  /*3400*/  PRMT R17, R2, 0x7771, RZ ;  /* 0x0000777102117816 */ /* 0x000fe400000000ff */
[C---:B------:R-:W-:Y:S01]  /*3410*/  PRMT R21, R3.reuse, 0x7770, RZ ;  /* 0x0000777003157816 */ /* 0x040fe200000000ff */
[----:B------:R1:W-:Y:S01]  /*3420*/  @P2 STG.E.U8 desc[UR20][R4.64], R13 ;  /* 0x0000000d04002986 */ /* 0x0003e2000c101114 */
[----:B------:R-:W-:Y:S02]  /*3430*/  ISETP.LT.AND P2, PT, R8, UR15, !P0 ;  /* 0x0000000f08007c0c */ /* 0x000fe4000c741270 */
[----:B------:R-:W-:Y:S01]  /*3440*/  IADD3 R8, P6, PT, R0, R16, RZ ;  /* 0x0000001000087210 */ /* 0x000fe20007fde0ff */
[----:B------:R2:W-:Y:S01]  /*3450*/  @P1 STG.E.U8 desc[UR20][R6.64], R17 ;  /* 0x0000001106001986 */ /* 0x0005e2000c101114 */
[----:B------:R-:W-:-:S02]  /*3460*/  PRMT R23, R3, 0x7771, RZ ;  /* 0x0000777103177816 */ /* 0x000fc400000000ff */
[----:B------:R-:W-:Y:S01]  /*3470*/  LEA.HI.X.SX32 R9, R0, R66, 0x1, P6 ;  /* 0x0000004200097211 */ /* 0x000fe200030f0eff */
[----:B------:R-:W-:Y:S01]  /*3480*/  IMAD R0, R19, 0x2, R12 ;  /* 0x0000000213007824 */ /* 0x000fe200078e020c */
[-C--:B------:R-:W-:Y:S02]  /*3490*/  IADD3 R10, P6, PT, R12, R16.reuse, RZ ;  /* 0x000000100c0a7210 */ /* 0x080fe40007fde0ff */
[----:B------:R-:W-:Y:S01]  /*34a0*/  PRMT R25, R3, 0x7772, RZ ;  /* 0x0000777203197816 */ /* 0x000fe200000000ff */
[----:B------:R-:W-:Y:S01]  /*34b0*/  IMAD R15, R19, 0x2, R0 ;  /* 0x00000002130f7824 */ /* 0x000fe200078e0200 */
[----:B-1----:R-:W-:Y:S02]  /*34c0*/  IADD3 R4, P1, PT, R11, R16, RZ ;  /* 0x000000100b047210 */ /* 0x002fe40007f3e0ff */
[----:B------:R-:W-:Y:S01]  /*34d0*/  PRMT R3, R3, 0x7773, RZ ;  /* 0x0000777303037816 */ /* 0x000fe200000000ff */
[----:B--2---:R-:W-:Y:S01]  /*34e0*/  IMAD R7, R19, 0x2, R15 ;  /* 0x0000000213077824 */ /* 0x004fe200078e020f */
[----:B------:R-:W-:-:S02]  /*34f0*/  LEA.HI.X.SX32 R5, R11, R66, 0x1, P1 ;  /* 0x000000420b057211 */ /* 0x000fc400008f0eff */
[----:B------:R-:W-:Y:S02]  /*3500*/  LEA.HI.X.SX32 R11, R12, R66, 0x1, P6 ;  /* 0x000000420c0b7211 */ /* 0x000fe400030f0eff */
[CC--:B------:R-:W-:Y:S02]  /*3510*/  IADD3 R12, P1, PT, R0.reuse, R16.reuse, RZ ;  /* 0x00000010000c7210 */ /* 0x0c0fe40007f3e0ff */
[----:B------:R-:W-:Y:S02]  /*3520*/  IADD3 R14, P6, PT, R15, R16, RZ ;  /* 0x000000100f0e7210 */ /* 0x000fe40007fde0ff */
[----:B------:R-:W-:Y:S02]  /*3530*/  LEA.HI.X.SX32 R13, R0, R66, 0x1, P1 ;  /* 0x00000042000d7211 */ /* 0x000fe400008f0eff */
[----:B------:R-:W-:Y:S02]  /*3540*/  ISETP.LT.AND P1, PT, R18, UR15, !P0 ;  /* 0x0000000f12007c0c */ /* 0x000fe4000c721270 */
[----:B------:R-:W-:-:S02]  /*3550*/  ISETP.LT.AND P0, PT, R68, UR15, !P0 ;  /* 0x0000000f44007c0c */ /* 0x000fc4000c701270 */
[----:B------:R-:W-:Y:S02]  /*3560*/  LEA.HI.X.SX32 R15, R15, R66, 0x1, P6 ;  /* 0x000000420f0f7211 */ /* 0x000fe400030f0eff */
[C---:B------:R-:W-:Y:S02]  /*3570*/  PRMT R17, R2.reuse, 0x7772, RZ ;  /* 0x0000777202117816 */ /* 0x040fe400000000ff */
[C---:B------:R-:W-:Y:S02]  /*3580*/  IADD3 R6, P6, PT, R7.reuse, R16, RZ ;  /* 0x0000001007067210 */ /* 0x040fe40007fde0ff */
[----:B------:R-:W-:Y:S01]  /*3590*/  PRMT R19, R2, 0x7773, RZ ;  /* 0x0000777302137816 */ /* 0x000fe200000000ff */
[----:B------:R1:W-:Y:S01]  /*35a0*/  @P5 STG.E.U8 desc[UR20][R8.64], R17 ;  /* 0x0000001108005986 */ /* 0x0003e2000c101114 */
[----:B------:R-:W-:-:S03]  /*35b0*/  LEA.HI.X.SX32 R7, R7, R66, 0x1, P6 ;  /* 0x0000004207077211 */ /* 0x000fc600030f0eff */
[----:B------:R1:W-:Y:S04]  /*35c0*/  @P4 STG.E.U8 desc[UR20][R4.64], R19 ;  /* 0x0000001304004986 */ /* 0x0003e8000c101114 */
[----:B------:R1:W-:Y:S04]  /*35d0*/  @P3 STG.E.U8 desc[UR20][R10.64], R21 ;  /* 0x000000150a003986 */ /* 0x0003e8000c101114 */
[----:B------:R1:W-:Y:S04]  /*35e0*/  @P2 STG.E.U8 desc[UR20][R12.64], R23 ;  /* 0x000000170c002986 */ /* 0x0003e8000c101114 */
[----:B------:R1:W-:Y:S04]  /*35f0*/  @P1 STG.E.U8 desc[UR20][R14.64], R25 ;  /* 0x000000190e001986 */ /* 0x0003e8000c101114 */
[----:B------:R1:W-:Y:S01]  /*3600*/  @P0 STG.E.U8 desc[UR20][R6.64], R3 ;  /* 0x0000000306000986 */ /* 0x0003e2000c101114 */
[----:B------:R-:W-:Y:S06]  /*3610*/  BAR.SYNC.DEFER_BLOCKING 0x0 ;  /* 0x0000000000007b1d */ /* 0x000fec0000010000 */
[----:B------:R-:W-:Y:S05]  /*3620*/  BRA.U UP0, `(.L_x_13) ;  /* 0x00000001009c7547 */ /* 0x000fea000b800000 */
[----:B------:R-:W2:Y:S01]  /*3630*/  S2UR UR5, SR_CgaCtaId ;  /* 0x00000000000579c3 */ /* 0x000ea20000008800 */
[----:B------:R-:W-:Y:S01]  /*3640*/  NOP ;  /* 0x0000000000007918 */ /* 0x000fe20000000000 */
[----:B------:R-:W-:Y:S01]  /*3650*/  UMOV UR4, 0x50 ;  /* 0x0000005000047882 */ /* 0x000fe20000000000 */
[----:B------:R-:W-:Y:S02]  /*3660*/  IMAD.U32 R0, RZ, RZ, UR28 ;  /* 0x0000001cff007e24 */ /* 0x000fe4000f8e00ff */
[----:B-1----:R-:W-:-:S03]  /*3670*/  IMAD.MOV.U32 R3, RZ, RZ, 0x1 ;  /* 0x00000001ff037424 */ /* 0x002fc600078e00ff */
[----:B------:R-:W-:-:S04]  /*3680*/  LOP3.LUT R0, R0, 0xffff, RZ, 0xc0, !PT ;  /* 0x0000ffff00007812 */ /* 0x000fc800078ec0ff */
[----:B------:R-:W-:-:S05]  /*3690*/  SHF.R.U32.HI R0, RZ, 0x5, R0 ;  /* 0x00000005ff007819 */ /* 0x000fca0000011600 */
[----:B------:R-:W-:Y:S01]  /*36a0*/  VIADD R2, R0, 0x10 ;  /* 0x0000001000027836 */ /* 0x000fe20000000000 */
[----:B------:R-:W-:Y:S01]  /*36b0*/  SHF.L.U32 R0, R3, R0, RZ ;  /* 0x0000000003007219 */ /* 0x000fe200000006ff */
[----:B--2---:R-:W-:-:S03]  /*36c0*/  ULEA UR6, UR5, UR4, 0x18 ;  /* 0x0000000405067291 */ /* 0x004fc6000f8ec0ff */
[----:B------:R-:W-:-:S04]  /*36d0*/  SHF.L.U32 R3, R3, R2, RZ ;  /* 0x0000000203037219 */ /* 0x000fc800000006ff */
[----:B------:R-:W-:Y:S02]  /*36e0*/  LOP3.LUT R0, R3, R0, RZ, 0xfc, !PT ;  /* 0x0000000003007212 */ /* 0x000fe400078efcff */
[----:B------:R-:W1:Y:S02]  /*36f0*/  LDS R5, [UR6] ;  /* 0x00000006ff057984 */ /* 0x000e640008000800 */
[C---:B------:R-:W-:Y:S02]  /*3700*/  LOP3.LUT R2, R0.reuse, 0xffff, RZ, 0xc0, !PT ;  /* 0x0000ffff00027812 */ /* 0x040fe400078ec0ff */
[----:B-1----:R-:W-:-:S04]  /*3710*/  LOP3.LUT R3, R0, 0xffff, R5, 0x80, !PT ;  /* 0x0000ffff00037812 */ /* 0x002fc800078e8005 */
[----:B------:R-:W-:-:S13]  /*3720*/  ISETP.NE.AND P0, PT, R3, R2, PT ;  /* 0x000000020300720c */ /* 0x000fda0003f05270 */
[----:B------:R-:W-:Y:S05]  /*3730*/  @P0 BRA `(.L_x_14) ;  /* 0x0000000000500947 */ /* 0x000fea0003800000 */
[----:B------:R-:W-:Y:S02]  /*3740*/  SHF.R.U32.HI R5, RZ, 0x10, R5 ;  /* 0x00000010ff057819 */ /* 0x000fe40000011605 */
[----:B------:R-:W-:-:S04]  /*3750*/  SHF.R.U32.HI R2, RZ, 0x10, R0 ;  /* 0x00000010ff027819 */ /* 0x000fc80000011600 */
[----:B------:R-:W-:-:S04]  /*3760*/  LOP3.LUT R5, R5, R2, RZ, 0xc0, !PT ;  /* 0x0000000205057212 */ /* 0x000fc800078ec0ff */
[----:B------:R-:W-:-:S13]  /*3770*/  ISETP.NE.AND P0, PT, R5, R2, PT ;  /* 0x000000020500720c */ /* 0x000fda0003f05270 */
[----:B------:R-:W-:Y:S05]  /*3780*/  @P0 BRA `(.L_x_15) ;  /* 0x0000000000300947 */ /* 0x000fea0003800000 */
[----:B------:R-:W-:Y:S01]  /*3790*/  R2UR UR4, R0 ;  /* 0x00000000000472ca */ /* 0x000fe200000e0000 */
[----:B------:R-:W-:Y:S01]  /*37a0*/  VOTEU.ANY UR5, UPT, PT ;  /* 0x0000000000057886 */ /* 0x000fe200038e0100 */
[----:B------:R-:W1:Y:S01]  /*37b0*/  S2R R0, SR_LANEID ;  /* 0x0000000000007919 */ /* 0x000e620000000000 */
[----:B------:R-:W-:-:S10]  /*37c0*/  UFLO.U32 UR5, UR5 ;  /* 0x00000005000572bd */ /* 0x000fd400080e0000 */
[----:B------:R-:W-:-:S06]  /*37d0*/  ULOP3.LUT UR4, URZ, UR4, URZ, 0x33, !UPT ;  /* 0x00000004ff047292 */ /* 0x000fcc000f8e33ff */
[----:B------:R-:W-:-:S04]  /*37e0*/  IMAD.U32 R2, RZ, RZ, UR4 ;  /* 0x00000004ff027e24 */ /* 0x000fc8000f8e00ff */
[----:B------:R-:W2:Y:S02]  /*37f0*/  REDUX UR7, R2 ;  /* 0x00000000020773c4 */ /* 0x000ea40000000000 */
[----:B------:R3:W-:Y:S01]  /*3800*/  UTCATOMSWS.AND URZ, UR4 ;  /* 0x0000000400ff79e3 */ /* 0x0007e20008000000 */
[----:B-1----:R-:W-:Y:S01]  /*3810*/  ISETP.EQ.U32.AND P0, PT, R0, UR5, PT ;  /* 0x0000000500007c0c */ /* 0x002fe2000bf02070 */
[----:B--2---:R-:W-:-:S12]  /*3820*/  IMAD.U32 R0, RZ, RZ, UR7 ;  /* 0x00000007ff007e24 */ /* 0x004fd8000f8e00ff */
[----:B------:R3:W-:Y:S01]  /*3830*/  @P0 ATOMS.AND RZ, [UR6], R0 ;  /* 0x00000000ffff098c */ /* 0x0007e2000a800006 */
[----:B------:R-:W-:Y:S05]  /*3840*/  BRA `(.L_x_13) ;  /* 0x0000000000147947 */ /* 0x000fea0003800000 */
.L_x_15:
[----:B------:R-:W-:-:S07]  /*3850*/  MOV R2, 0x3870 ;  /* 0x0000387000027802 */ /* 0x000fce0000000f00 */
[----:B0-----:R-:W-:Y:S05]  /*3860*/  CALL.REL.NOINC `($__internal_0_$__cuda_sm10x_tcgen05_guardrail_trap_col_being_dealloced_not_returned_by_alloc) ;  /* 0x00000000002c7944 */ /* 0x001fea0003c00000 */
[----:B------:R-:W-:Y:S05]  /*3870*/  BRA `(.L_x_13) ;  /* 0x0000000000087947 */ /* 0x000fea0003800000 */
.L_x_14:
[----:B------:R-:W-:-:S07]  /*3880*/  MOV R2, 0x38a0 ;  /* 0x000038a000027802 */ /* 0x000fce0000000f00 */
[----:B0-----:R-:W-:Y:S05]  /*3890*/  CALL.REL.NOINC `($__internal_2_$__cuda_sm10x_tcgen05_guardrail_trap_unallocated_columns_being_dealloced) ;  /* 0x0000000000387944 */ /* 0x001fea0003c00000 */
.L_x_13:
[----:B------:R-:W-:Y:S01]  /*38a0*/  NOP ;  /* 0x0000000000007918 */ /* 0x000fe20000000000 */
[----:B---3--:R-:W-:Y:S05]  /*38b0*/  EXIT ;  /* 0x000000000000794d */ /* 0x008fea0003800000 */
.L_x_8:
[----:B------:R-:W0:Y:S02]  /*38c0*/  SYNCS.PHASECHK.TRANS64.TRYWAIT P6, [UR15], R34 ;  /* 0x00000022ff0075a7 */ /* 0x000e2400080c110f */
[----:B0-----:R-:W-:Y:S05]  /*38d0*/  @!P6 BRA `(.L_x_8) ;  /* 0xfffffffc00f8e947 */ /* 0x001fea000383ffff */
[----:B------:R-:W-:Y:S05]  /*38e0*/  BRA `(.L_x_16) ;  /* 0xffffffe800f47947 */ /* 0x000fea000383ffff */
.L_x_12:
[----:B------:R-:W1:Y:S02]  /*38f0*/  SYNCS.PHASECHK.TRANS64.TRYWAIT P0, [UR15], R0 ;  /* 0x00000000ff0075a7 */ /* 0x000e64000800110f */
[----:B-1----:R-:W-:Y:S05]  /*3900*/  @!P0 BRA `(.L_x_12) ;  /* 0xfffffffc00f88947 */ /* 0x002fea000383ffff */
[----:B------:R-:W-:Y:S05]  /*3910*/  BRA `(.L_x_11) ;  /* 0xfffffff400607947 */ /* 0x000fea000383ffff */
        .weak           $__internal_0_$__cuda_sm10x_tcgen05_guardrail_trap_col_being_dealloced_not_returned_by_alloc
        .type           $__internal_0_$__cuda_sm10x_tcgen05_guardrail_trap_col_being_dealloced_not_returned_by_alloc,@function
        .size           $__internal_0_$__cuda_sm10x_tcgen05_guardrail_trap_col_being_dealloced_not_returned_by_alloc,($__internal_1_$__cuda_sm10x_tcgen05_guardrail_trap_phase_invalid_during_alloc - $__internal_0_$__cuda_sm10x_tcgen05_guardrail_trap_col_being_dealloced_not_returned_by_alloc)
$__internal_0_$__cuda_sm10x_tcgen05_guardrail_trap_col_being_dealloced_not_returned_by_alloc:
[----:B------:R-:W-:Y:S05]  /*3920*/  BPT.TRAP 0x1 ;  /* 0x000000040000795c */ /* 0x000fea0000300000 */
[----:B------:R-:W-:-:S04]  /*3930*/  IMAD.MOV.U32 R3, RZ, RZ, 0x0 ;  /* 0x00000000ff037424 */ /* 0x000fc800078e00ff */
[----:B------:R-:W-:Y:S05]  /*3940*/  RET.REL.NODEC R2 `(matmul_kernel) ;  /* 0xffffffc402ac7950 */ /* 0x000fea0003c3ffff */
        .weak           $__internal_1_$__cuda_sm10x_tcgen05_guardrail_trap_phase_invalid_during_alloc
        .type           $__internal_1_$__cuda_sm10x_tcgen05_guardrail_trap_phase_invalid_during_alloc,@function
        .size           $__internal_1_$__cuda_sm10x_tcgen05_guardrail_trap_phase_invalid_during_alloc,($__internal_2_$__cuda_sm10x_tcgen05_guardrail_trap_unallocated_columns_being_dealloced - $__internal_1_$__cuda_sm10x_tcgen05_guardrail_trap_phase_invalid_during_alloc)
$__internal_1_$__cuda_sm10x_tcgen05_guardrail_trap_phase_invalid_during_alloc:
[----:B------:R-:W-:Y:S05]  /*3950*/  BPT.TRAP 0x1 ;  /* 0x000000040000795c */ /* 0x000fea0000300000 */
[----:B------:R-:W-:-:S04]  /*3960*/  IMAD.MOV.U32 R3, RZ, RZ, 0x0 ;  /* 0x00000000ff037424 */ /* 0x000fc800078e00ff */
[----:B------:R-:W-:Y:S05]  /*3970*/  RET.REL.NODEC R2 `(matmul_kernel) ;  /* 0xffffffc402a07950 */ /* 0x000fea0003c3ffff */
        .weak           $__internal_2_$__cuda_sm10x_tcgen05_guardrail_trap_unallocated_columns_being_dealloced
        .type           $__internal_2_$__cuda_sm10x_tcgen05_guardrail_trap_unallocated_columns_being_dealloced,@function
        .size           $__internal_2_$__cuda_sm10x_tcgen05_guardrail_trap_unallocated_columns_being_dealloced,(.L_x_20 - $__internal_2_$__cuda_sm10x_tcgen05_guardrail_trap_unallocated_columns_being_dealloced)
$__internal_2_$__cuda_sm10x_tcgen05_guardrail_trap_unallocated_columns_being_dealloced:
[----:B------:R-:W-:Y:S05]  /*3980*/  BPT.TRAP 0x1 ;  /* 0x000000040000795c */ /* 0x000fea0000300000 */
[----:B------:R-:W-:-:S04]  /*3990*/  IMAD.MOV.U32 R3, RZ, RZ, 0x0 ;  /* 0x00000000ff037424 */ /* 0x000fc800078e00ff */
[----:B------:R-:W-:Y:S05]  /*39a0*/  RET.REL.NODEC R2 `(matmul_kernel) ;  /* 0xffffffc402947950 */ /* 0x000fea0003c3ffff */
.L_x_17:
[----:B------:R-:W-:-:S00]  /*39b0*/  BRA `(.L_x_17) ;  /* 0xfffffffc00fc7947 */ /* 0x000fc0000383ffff */
[----:B------:R-:W-:-:S00]  /*39c0*/  NOP ;  /* 0x0000000000007918 */ /* 0x000fc00000000000 */
        /* <DEDUP_REMOVED lines=11> */
.L_x_20:


//--------------------- .nv.shared.matmul_kernel  --------------------------
	.section	.nv.shared.matmul_kernel,"aw",@nobits
	.sectionflags	@""
	.align	16
	.zero		1024


//--------------------- .nv.shared.reserved.0     --------------------------
	.section	.nv.shared.reserved.0,"aw",@nobits
	.align	8
	.weak		__nv_reservedSMEM_offset_0_alias
	.size		__nv_reservedSMEM_offset_0_alias, 0, 64
	.other		__nv_reservedSMEM_offset_0_alias,@"STO_CUDA_RESERVED_SHARED STV_DEFAULT"
__nv_reservedSMEM_offset_0_alias:
	.zero		0
.nv.shared.reserved.0:
	.zero		64
	.weak		__nv_reservedSMEM_allocation_phase
	.type		__nv_reservedSMEM_allocation_phase,@object
	.size		__nv_reservedSMEM_allocation_phase,(.L_0 - __nv_reservedSMEM_allocation_phase)
__nv_reservedSMEM_allocation_phase:
	.zero		1
.L_0:
	.zero		7
	.weak		__nv_reservedSMEM_devtool_atexit_pc
	.type		__nv_reservedSMEM_devtool_atexit_pc,@object
	.size		__nv_reservedSMEM_devtool_atexit_pc,(__nv_reservedSMEM_allocation_mask - __nv_reservedSMEM_devtool_atexit_pc)
__nv_reservedSMEM_devtool_atexit_pc:
	.zero		8
	.weak		__nv_reservedSMEM_allocation_mask
	.type		__nv_reservedSMEM_allocation_mask,@object
	.size		__nv_reservedSMEM_allocation_mask,(.L_2 - __nv_reservedSMEM_allocation_mask)
__nv_reservedSMEM_allocation_mask:
	.zero		4
.L_2:


//--------------------- .nv.constant0.matmul_kernel --------------------------
	.section	.nv.constant0.matmul_kernel,"a",@progbits
	.sectionflags	@""
	.align	4
.nv.constant0.matmul_kernel:
	.zero		976


//--------------------- SYMBOLS --------------------------

	.type		.nv.reservedSmem.offset0,@object
	.size		.nv.reservedSmem.offset0,0x4
	.type		.nv.reservedSmem.cap,@object
	.size		.nv.reservedSmem.cap,0x4
